//
// Generated by NVIDIA NVVM Compiler
//
// Compiler Build ID: CL-36424714
// Cuda compilation tools, release 13.0, V13.0.88
// Based on NVVM 20.0.0
//

.version 9.0
.target sm_100
.address_size 64

	// .globl	ift_rsi_batch_f32
.extern .shared .align 16 .b8 shmem[];
.extern .shared .align 16 .b8 shbuf[];

.visible .entry ift_rsi_batch_f32(
	.param .u64 .ptr .align 1 ift_rsi_batch_f32_param_0,
	.param .u32 ift_rsi_batch_f32_param_1,
	.param .u32 ift_rsi_batch_f32_param_2,
	.param .u32 ift_rsi_batch_f32_param_3,
	.param .u64 .ptr .align 1 ift_rsi_batch_f32_param_4,
	.param .u64 .ptr .align 1 ift_rsi_batch_f32_param_5,
	.param .u64 .ptr .align 1 ift_rsi_batch_f32_param_6
)
{
	.reg .pred 	%p<93>;
	.reg .b32 	%r<166>;
	.reg .b32 	%f<418>;
	.reg .b64 	%rd<93>;

	ld.param.u64 	%rd7, [ift_rsi_batch_f32_param_0];
	ld.param.u32 	%r60, [ift_rsi_batch_f32_param_1];
	ld.param.u32 	%r61, [ift_rsi_batch_f32_param_2];
	ld.param.u32 	%r62, [ift_rsi_batch_f32_param_3];
	ld.param.u64 	%rd8, [ift_rsi_batch_f32_param_6];
	cvta.to.global.u64 	%rd1, %rd8;
	cvta.to.global.u64 	%rd2, %rd7;
	mov.u32 	%r146, %ctaid.x;
	setp.ge.s32 	%p2, %r146, %r61;
	@%p2 bra 	$L__BB0_55;
	setp.lt.s32 	%p3, %r62, 0;
	setp.le.s32 	%p4, %r60, %r62;
	or.pred  	%p1, %p3, %p4;
	sub.s32 	%r2, %r60, %r62;
	mov.u32 	%r3, %tid.x;
	mov.u32 	%r4, %ntid.x;
	and.b32  	%r5, %r3, 31;
	add.s32 	%r6, %r62, 1;
	add.s32 	%r7, %r6, %r5;
	add.s32 	%r8, %r62, %r5;
	mul.wide.u32 	%rd9, %r62, 4;
	add.s64 	%rd3, %rd2, %rd9;
	add.s32 	%r9, %r62, 4;
	not.pred 	%p8, %p1;
$L__BB0_2:
	ld.param.u64 	%rd92, [ift_rsi_batch_f32_param_5];
	ld.param.u64 	%rd91, [ift_rsi_batch_f32_param_4];
	cvta.to.global.u64 	%rd10, %rd91;
	mul.wide.s32 	%rd11, %r146, 4;
	add.s64 	%rd12, %rd10, %rd11;
	ld.global.nc.u32 	%r11, [%rd12];
	cvta.to.global.u64 	%rd13, %rd92;
	add.s64 	%rd14, %rd13, %rd11;
	ld.global.nc.u32 	%r63, [%rd14];
	mul.lo.s32 	%r13, %r146, %r60;
	min.s32 	%r64, %r11, %r63;
	setp.gt.s32 	%p5, %r64, 0;
	max.s32 	%r65, %r11, %r63;
	setp.le.s32 	%p6, %r65, %r60;
	and.pred  	%p7, %p6, %p5;
	@%p7 bra 	$L__BB0_6;
	setp.ge.s32 	%p90, %r3, %r60;
	@%p90 bra 	$L__BB0_54;
	mov.u32 	%r147, %r3;
$L__BB0_5:
	add.s32 	%r143, %r147, %r13;
	mul.wide.s32 	%rd89, %r143, 4;
	add.s64 	%rd90, %rd1, %rd89;
	mov.b32 	%r144, 2147483647;
	st.global.u32 	[%rd90], %r144;
	add.s32 	%r147, %r147, %r4;
	setp.lt.s32 	%p91, %r147, %r60;
	@%p91 bra 	$L__BB0_5;
	bra.uni 	$L__BB0_54;
$L__BB0_6:
	@%p8 bra 	$L__BB0_10;
	setp.ge.s32 	%p88, %r3, %r60;
	@%p88 bra 	$L__BB0_54;
	mov.u32 	%r148, %r3;
$L__BB0_9:
	add.s32 	%r141, %r148, %r13;
	mul.wide.s32 	%rd87, %r141, 4;
	add.s64 	%rd88, %rd1, %rd87;
	mov.b32 	%r142, 2147483647;
	st.global.u32 	[%rd88], %r142;
	add.s32 	%r148, %r148, %r4;
	setp.lt.s32 	%p89, %r148, %r60;
	@%p89 bra 	$L__BB0_9;
	bra.uni 	$L__BB0_54;
$L__BB0_10:
	max.u32 	%r66, %r11, %r63;
	setp.ge.s32 	%p9, %r2, %r66;
	@%p9 bra 	$L__BB0_14;
	setp.ge.s32 	%p86, %r3, %r60;
	@%p86 bra 	$L__BB0_54;
	mov.u32 	%r149, %r3;
$L__BB0_13:
	add.s32 	%r139, %r149, %r13;
	mul.wide.s32 	%rd85, %r139, 4;
	add.s64 	%rd86, %rd1, %rd85;
	mov.b32 	%r140, 2147483647;
	st.global.u32 	[%rd86], %r140;
	add.s32 	%r149, %r149, %r4;
	setp.lt.s32 	%p87, %r149, %r60;
	@%p87 bra 	$L__BB0_13;
	bra.uni 	$L__BB0_54;
$L__BB0_14:
	add.s32 	%r20, %r11, %r62;
	add.s32 	%r67, %r63, %r20;
	add.s32 	%r68, %r67, -1;
	min.s32 	%r21, %r68, %r60;
	setp.ge.s32 	%p10, %r3, %r21;
	@%p10 bra 	$L__BB0_17;
	mov.u32 	%r150, %r3;
$L__BB0_16:
	add.s32 	%r69, %r150, %r13;
	mul.wide.s32 	%rd15, %r69, 4;
	add.s64 	%rd16, %rd1, %rd15;
	mov.b32 	%r70, 2147483647;
	st.global.u32 	[%rd16], %r70;
	add.s32 	%r150, %r150, %r4;
	setp.lt.s32 	%p11, %r150, %r21;
	@%p11 bra 	$L__BB0_16;
$L__BB0_17:
	setp.lt.u32 	%p12, %r4, 32;
	@%p12 bra 	$L__BB0_31;
	setp.gt.s32 	%p39, %r7, %r20;
	mov.f32 	%f385, 0f00000000;
	mov.f32 	%f386, %f385;
	@%p39 bra 	$L__BB0_30;
	add.s32 	%r88, %r20, 1;
	add.s32 	%r89, %r8, 33;
	max.s32 	%r90, %r89, %r88;
	sub.s32 	%r91, %r90, %r8;
	add.s32 	%r24, %r91, -2;
	shr.u32 	%r92, %r24, 5;
	add.s32 	%r25, %r92, 1;
	setp.lt.u32 	%p40, %r24, 224;
	mov.f32 	%f386, 0f00000000;
	mov.u32 	%r153, %r7;
	mov.f32 	%f385, %f386;
	@%p40 bra 	$L__BB0_22;
	mov.b32 	%r152, 0;
	mov.f32 	%f386, 0f00000000;
	mov.u32 	%r153, %r7;
$L__BB0_21:
	.pragma "nounroll";
	mul.wide.u32 	%rd53, %r153, 4;
	add.s64 	%rd54, %rd2, %rd53;
	ld.global.nc.f32 	%f180, [%rd54];
	add.s32 	%r94, %r153, -1;
	mul.wide.u32 	%rd55, %r94, 4;
	add.s64 	%rd56, %rd2, %rd55;
	ld.global.nc.f32 	%f181, [%rd56];
	sub.f32 	%f182, %f180, %f181;
	setp.gt.f32 	%p41, %f182, 0f00000000;
	add.f32 	%f183, %f385, %f182;
	sub.f32 	%f184, %f386, %f182;
	selp.f32 	%f185, %f183, %f385, %p41;
	selp.f32 	%f186, %f386, %f184, %p41;
	ld.global.nc.f32 	%f187, [%rd54+128];
	ld.global.nc.f32 	%f188, [%rd54+124];
	sub.f32 	%f189, %f187, %f188;
	setp.gt.f32 	%p42, %f189, 0f00000000;
	add.f32 	%f190, %f185, %f189;
	sub.f32 	%f191, %f186, %f189;
	selp.f32 	%f192, %f190, %f185, %p42;
	selp.f32 	%f193, %f186, %f191, %p42;
	ld.global.nc.f32 	%f194, [%rd54+256];
	ld.global.nc.f32 	%f195, [%rd54+252];
	sub.f32 	%f196, %f194, %f195;
	setp.gt.f32 	%p43, %f196, 0f00000000;
	add.f32 	%f197, %f192, %f196;
	sub.f32 	%f198, %f193, %f196;
	selp.f32 	%f199, %f197, %f192, %p43;
	selp.f32 	%f200, %f193, %f198, %p43;
	ld.global.nc.f32 	%f201, [%rd54+384];
	ld.global.nc.f32 	%f202, [%rd54+380];
	sub.f32 	%f203, %f201, %f202;
	setp.gt.f32 	%p44, %f203, 0f00000000;
	add.f32 	%f204, %f199, %f203;
	sub.f32 	%f205, %f200, %f203;
	selp.f32 	%f206, %f204, %f199, %p44;
	selp.f32 	%f207, %f200, %f205, %p44;
	ld.global.nc.f32 	%f208, [%rd54+512];
	ld.global.nc.f32 	%f209, [%rd54+508];
	sub.f32 	%f210, %f208, %f209;
	setp.gt.f32 	%p45, %f210, 0f00000000;
	add.f32 	%f211, %f206, %f210;
	sub.f32 	%f212, %f207, %f210;
	selp.f32 	%f213, %f211, %f206, %p45;
	selp.f32 	%f214, %f207, %f212, %p45;
	ld.global.nc.f32 	%f215, [%rd54+640];
	ld.global.nc.f32 	%f216, [%rd54+636];
	sub.f32 	%f217, %f215, %f216;
	setp.gt.f32 	%p46, %f217, 0f00000000;
	add.f32 	%f218, %f213, %f217;
	sub.f32 	%f219, %f214, %f217;
	selp.f32 	%f220, %f218, %f213, %p46;
	selp.f32 	%f221, %f214, %f219, %p46;
	ld.global.nc.f32 	%f222, [%rd54+768];
	ld.global.nc.f32 	%f223, [%rd54+764];
	sub.f32 	%f224, %f222, %f223;
	setp.gt.f32 	%p47, %f224, 0f00000000;
	add.f32 	%f225, %f220, %f224;
	sub.f32 	%f226, %f221, %f224;
	selp.f32 	%f227, %f225, %f220, %p47;
	selp.f32 	%f228, %f221, %f226, %p47;
	ld.global.nc.f32 	%f229, [%rd54+896];
	ld.global.nc.f32 	%f230, [%rd54+892];
	sub.f32 	%f231, %f229, %f230;
	setp.gt.f32 	%p48, %f231, 0f00000000;
	add.f32 	%f232, %f227, %f231;
	sub.f32 	%f233, %f228, %f231;
	selp.f32 	%f385, %f232, %f227, %p48;
	selp.f32 	%f386, %f228, %f233, %p48;
	add.s32 	%r153, %r153, 256;
	add.s32 	%r152, %r152, 8;
	and.b32  	%r95, %r25, 268435448;
	setp.ne.s32 	%p49, %r152, %r95;
	@%p49 bra 	$L__BB0_21;
$L__BB0_22:
	and.b32  	%r31, %r25, 7;
	setp.eq.s32 	%p50, %r31, 0;
	@%p50 bra 	$L__BB0_30;
	setp.lt.u32 	%p51, %r31, 4;
	@%p51 bra 	$L__BB0_25;
	mul.wide.u32 	%rd57, %r153, 4;
	add.s64 	%rd58, %rd2, %rd57;
	ld.global.nc.f32 	%f235, [%rd58];
	add.s32 	%r96, %r153, -1;
	mul.wide.u32 	%rd59, %r96, 4;
	add.s64 	%rd60, %rd2, %rd59;
	ld.global.nc.f32 	%f236, [%rd60];
	sub.f32 	%f237, %f235, %f236;
	setp.gt.f32 	%p52, %f237, 0f00000000;
	add.f32 	%f238, %f385, %f237;
	sub.f32 	%f239, %f386, %f237;
	selp.f32 	%f240, %f238, %f385, %p52;
	selp.f32 	%f241, %f386, %f239, %p52;
	ld.global.nc.f32 	%f242, [%rd58+128];
	add.s32 	%r97, %r153, 31;
	mul.wide.u32 	%rd61, %r97, 4;
	add.s64 	%rd62, %rd2, %rd61;
	ld.global.nc.f32 	%f243, [%rd62];
	sub.f32 	%f244, %f242, %f243;
	setp.gt.f32 	%p53, %f244, 0f00000000;
	add.f32 	%f245, %f240, %f244;
	sub.f32 	%f246, %f241, %f244;
	selp.f32 	%f247, %f245, %f240, %p53;
	selp.f32 	%f248, %f241, %f246, %p53;
	ld.global.nc.f32 	%f249, [%rd58+256];
	add.s32 	%r98, %r153, 63;
	mul.wide.u32 	%rd63, %r98, 4;
	add.s64 	%rd64, %rd2, %rd63;
	ld.global.nc.f32 	%f250, [%rd64];
	sub.f32 	%f251, %f249, %f250;
	setp.gt.f32 	%p54, %f251, 0f00000000;
	add.f32 	%f252, %f247, %f251;
	sub.f32 	%f253, %f248, %f251;
	selp.f32 	%f254, %f252, %f247, %p54;
	selp.f32 	%f255, %f248, %f253, %p54;
	ld.global.nc.f32 	%f256, [%rd58+384];
	add.s32 	%r99, %r153, 95;
	mul.wide.u32 	%rd65, %r99, 4;
	add.s64 	%rd66, %rd2, %rd65;
	ld.global.nc.f32 	%f257, [%rd66];
	sub.f32 	%f258, %f256, %f257;
	setp.gt.f32 	%p55, %f258, 0f00000000;
	add.f32 	%f259, %f254, %f258;
	sub.f32 	%f260, %f255, %f258;
	selp.f32 	%f385, %f259, %f254, %p55;
	selp.f32 	%f386, %f255, %f260, %p55;
	add.s32 	%r153, %r153, 128;
$L__BB0_25:
	and.b32  	%r100, %r25, 3;
	setp.eq.s32 	%p56, %r100, 0;
	@%p56 bra 	$L__BB0_30;
	setp.eq.s32 	%p57, %r100, 1;
	@%p57 bra 	$L__BB0_28;
	mul.wide.u32 	%rd67, %r153, 4;
	add.s64 	%rd68, %rd2, %rd67;
	ld.global.nc.f32 	%f262, [%rd68];
	add.s32 	%r101, %r153, -1;
	mul.wide.u32 	%rd69, %r101, 4;
	add.s64 	%rd70, %rd2, %rd69;
	ld.global.nc.f32 	%f263, [%rd70];
	sub.f32 	%f264, %f262, %f263;
	setp.gt.f32 	%p58, %f264, 0f00000000;
	add.f32 	%f265, %f385, %f264;
	sub.f32 	%f266, %f386, %f264;
	selp.f32 	%f267, %f265, %f385, %p58;
	selp.f32 	%f268, %f386, %f266, %p58;
	ld.global.nc.f32 	%f269, [%rd68+128];
	add.s32 	%r102, %r153, 31;
	mul.wide.u32 	%rd71, %r102, 4;
	add.s64 	%rd72, %rd2, %rd71;
	ld.global.nc.f32 	%f270, [%rd72];
	sub.f32 	%f271, %f269, %f270;
	setp.gt.f32 	%p59, %f271, 0f00000000;
	add.f32 	%f272, %f267, %f271;
	sub.f32 	%f273, %f268, %f271;
	selp.f32 	%f385, %f272, %f267, %p59;
	selp.f32 	%f386, %f268, %f273, %p59;
	add.s32 	%r153, %r153, 64;
$L__BB0_28:
	and.b32  	%r103, %r24, 32;
	setp.ne.s32 	%p60, %r103, 0;
	@%p60 bra 	$L__BB0_30;
	mul.wide.u32 	%rd73, %r153, 4;
	add.s64 	%rd74, %rd2, %rd73;
	ld.global.nc.f32 	%f274, [%rd74];
	add.s32 	%r104, %r153, -1;
	mul.wide.u32 	%rd75, %r104, 4;
	add.s64 	%rd76, %rd2, %rd75;
	ld.global.nc.f32 	%f275, [%rd76];
	sub.f32 	%f276, %f274, %f275;
	setp.gt.f32 	%p61, %f276, 0f00000000;
	add.f32 	%f277, %f385, %f276;
	sub.f32 	%f278, %f386, %f276;
	selp.f32 	%f385, %f277, %f385, %p61;
	selp.f32 	%f386, %f386, %f278, %p61;
$L__BB0_30:
	// begin inline asm
	activemask.b32 %r105;
	// end inline asm
	mov.b32 	%r107, %f385;
	shfl.sync.down.b32	%r108|%p62, %r107, 16, 31, %r105;
	mov.b32 	%f279, %r108;
	add.f32 	%f280, %f385, %f279;
	mov.b32 	%r109, %f280;
	shfl.sync.down.b32	%r110|%p63, %r109, 8, 31, %r105;
	mov.b32 	%f281, %r110;
	add.f32 	%f282, %f280, %f281;
	mov.b32 	%r111, %f282;
	shfl.sync.down.b32	%r112|%p64, %r111, 4, 31, %r105;
	mov.b32 	%f283, %r112;
	add.f32 	%f284, %f282, %f283;
	mov.b32 	%r113, %f284;
	shfl.sync.down.b32	%r114|%p65, %r113, 2, 31, %r105;
	mov.b32 	%f285, %r114;
	add.f32 	%f286, %f284, %f285;
	mov.b32 	%r115, %f286;
	shfl.sync.down.b32	%r116|%p66, %r115, 1, 31, %r105;
	mov.b32 	%f287, %r116;
	add.f32 	%f402, %f286, %f287;
	// begin inline asm
	activemask.b32 %r106;
	// end inline asm
	mov.b32 	%r117, %f386;
	shfl.sync.down.b32	%r118|%p67, %r117, 16, 31, %r106;
	mov.b32 	%f288, %r118;
	add.f32 	%f289, %f386, %f288;
	mov.b32 	%r119, %f289;
	shfl.sync.down.b32	%r120|%p68, %r119, 8, 31, %r106;
	mov.b32 	%f290, %r120;
	add.f32 	%f291, %f289, %f290;
	mov.b32 	%r121, %f291;
	shfl.sync.down.b32	%r122|%p69, %r121, 4, 31, %r106;
	mov.b32 	%f292, %r122;
	add.f32 	%f293, %f291, %f292;
	mov.b32 	%r123, %f293;
	shfl.sync.down.b32	%r124|%p70, %r123, 2, 31, %r106;
	mov.b32 	%f294, %r124;
	add.f32 	%f295, %f293, %f294;
	mov.b32 	%r125, %f295;
	shfl.sync.down.b32	%r126|%p71, %r125, 1, 31, %r106;
	mov.b32 	%f296, %r126;
	add.f32 	%f403, %f295, %f296;
	bra.uni 	$L__BB0_44;
$L__BB0_31:
	setp.ne.s32 	%p13, %r3, 0;
	setp.ge.s32 	%p14, %r62, %r20;
	mov.f32 	%f402, 0f00000000;
	or.pred  	%p15, %p13, %p14;
	mov.f32 	%f403, %f402;
	@%p15 bra 	$L__BB0_44;
	add.s32 	%r71, %r11, -1;
	and.b32  	%r36, %r11, 7;
	setp.lt.u32 	%p16, %r71, 7;
	mov.f32 	%f403, 0f00000000;
	mov.u32 	%r159, %r6;
	mov.f32 	%f402, %f403;
	@%p16 bra 	$L__BB0_36;
	ld.global.nc.f32 	%f387, [%rd3];
	and.b32  	%r72, %r11, 2147483640;
	neg.s32 	%r156, %r72;
	mov.f32 	%f403, 0f00000000;
	mov.u32 	%r157, %r9;
$L__BB0_34:
	.pragma "nounroll";
	add.s32 	%r73, %r157, -3;
	mul.wide.u32 	%rd17, %r73, 4;
	add.s64 	%rd18, %rd2, %rd17;
	ld.global.nc.f32 	%f90, [%rd18];
	sub.f32 	%f91, %f90, %f387;
	setp.gt.f32 	%p17, %f91, 0f00000000;
	add.f32 	%f92, %f402, %f91;
	sub.f32 	%f93, %f403, %f91;
	selp.f32 	%f94, %f92, %f402, %p17;
	selp.f32 	%f95, %f403, %f93, %p17;
	add.s32 	%r74, %r157, -2;
	mul.wide.u32 	%rd19, %r74, 4;
	add.s64 	%rd20, %rd2, %rd19;
	ld.global.nc.f32 	%f96, [%rd20];
	sub.f32 	%f97, %f96, %f90;
	setp.gt.f32 	%p18, %f97, 0f00000000;
	add.f32 	%f98, %f94, %f97;
	sub.f32 	%f99, %f95, %f97;
	selp.f32 	%f100, %f98, %f94, %p18;
	selp.f32 	%f101, %f95, %f99, %p18;
	add.s32 	%r75, %r157, -1;
	mul.wide.u32 	%rd21, %r75, 4;
	add.s64 	%rd22, %rd2, %rd21;
	ld.global.nc.f32 	%f102, [%rd22];
	sub.f32 	%f103, %f102, %f96;
	setp.gt.f32 	%p19, %f103, 0f00000000;
	add.f32 	%f104, %f100, %f103;
	sub.f32 	%f105, %f101, %f103;
	selp.f32 	%f106, %f104, %f100, %p19;
	selp.f32 	%f107, %f101, %f105, %p19;
	add.s32 	%r76, %r157, 4;
	mul.wide.u32 	%rd23, %r157, 4;
	add.s64 	%rd24, %rd2, %rd23;
	ld.global.nc.f32 	%f108, [%rd24];
	sub.f32 	%f109, %f108, %f102;
	setp.gt.f32 	%p20, %f109, 0f00000000;
	add.f32 	%f110, %f106, %f109;
	sub.f32 	%f111, %f107, %f109;
	selp.f32 	%f112, %f110, %f106, %p20;
	selp.f32 	%f113, %f107, %f111, %p20;
	add.s32 	%r77, %r157, 1;
	mul.wide.u32 	%rd25, %r77, 4;
	add.s64 	%rd26, %rd2, %rd25;
	ld.global.nc.f32 	%f114, [%rd26];
	sub.f32 	%f115, %f114, %f108;
	setp.gt.f32 	%p21, %f115, 0f00000000;
	add.f32 	%f116, %f112, %f115;
	sub.f32 	%f117, %f113, %f115;
	selp.f32 	%f118, %f116, %f112, %p21;
	selp.f32 	%f119, %f113, %f117, %p21;
	add.s32 	%r78, %r157, 2;
	mul.wide.u32 	%rd27, %r78, 4;
	add.s64 	%rd28, %rd2, %rd27;
	ld.global.nc.f32 	%f120, [%rd28];
	sub.f32 	%f121, %f120, %f114;
	setp.gt.f32 	%p22, %f121, 0f00000000;
	add.f32 	%f122, %f118, %f121;
	sub.f32 	%f123, %f119, %f121;
	selp.f32 	%f124, %f122, %f118, %p22;
	selp.f32 	%f125, %f119, %f123, %p22;
	add.s32 	%r79, %r157, 3;
	mul.wide.u32 	%rd29, %r79, 4;
	add.s64 	%rd30, %rd2, %rd29;
	ld.global.nc.f32 	%f126, [%rd30];
	sub.f32 	%f127, %f126, %f120;
	setp.gt.f32 	%p23, %f127, 0f00000000;
	add.f32 	%f128, %f124, %f127;
	sub.f32 	%f129, %f125, %f127;
	selp.f32 	%f130, %f128, %f124, %p23;
	selp.f32 	%f131, %f125, %f129, %p23;
	mul.wide.u32 	%rd31, %r76, 4;
	add.s64 	%rd32, %rd2, %rd31;
	ld.global.nc.f32 	%f387, [%rd32];
	sub.f32 	%f132, %f387, %f126;
	setp.gt.f32 	%p24, %f132, 0f00000000;
	add.f32 	%f133, %f130, %f132;
	sub.f32 	%f134, %f131, %f132;
	selp.f32 	%f402, %f133, %f130, %p24;
	selp.f32 	%f403, %f131, %f134, %p24;
	add.s32 	%r157, %r157, 8;
	add.s32 	%r156, %r156, 8;
	setp.ne.s32 	%p25, %r156, 0;
	@%p25 bra 	$L__BB0_34;
	add.s32 	%r159, %r157, -3;
$L__BB0_36:
	setp.eq.s32 	%p26, %r36, 0;
	@%p26 bra 	$L__BB0_44;
	and.b32  	%r44, %r11, 3;
	setp.lt.u32 	%p27, %r36, 4;
	@%p27 bra 	$L__BB0_39;
	mul.wide.u32 	%rd33, %r159, 4;
	add.s64 	%rd34, %rd2, %rd33;
	ld.global.nc.f32 	%f136, [%rd34];
	add.s32 	%r80, %r159, -1;
	mul.wide.u32 	%rd35, %r80, 4;
	add.s64 	%rd36, %rd2, %rd35;
	ld.global.nc.f32 	%f137, [%rd36];
	sub.f32 	%f138, %f136, %f137;
	setp.gt.f32 	%p28, %f138, 0f00000000;
	add.f32 	%f139, %f402, %f138;
	sub.f32 	%f140, %f403, %f138;
	selp.f32 	%f141, %f139, %f402, %p28;
	selp.f32 	%f142, %f403, %f140, %p28;
	add.s32 	%r81, %r159, 1;
	mul.wide.u32 	%rd37, %r81, 4;
	add.s64 	%rd38, %rd2, %rd37;
	ld.global.nc.f32 	%f143, [%rd38];
	sub.f32 	%f144, %f143, %f136;
	setp.gt.f32 	%p29, %f144, 0f00000000;
	add.f32 	%f145, %f141, %f144;
	sub.f32 	%f146, %f142, %f144;
	selp.f32 	%f147, %f145, %f141, %p29;
	selp.f32 	%f148, %f142, %f146, %p29;
	add.s32 	%r82, %r159, 2;
	mul.wide.u32 	%rd39, %r82, 4;
	add.s64 	%rd40, %rd2, %rd39;
	ld.global.nc.f32 	%f149, [%rd40];
	sub.f32 	%f150, %f149, %f143;
	setp.gt.f32 	%p30, %f150, 0f00000000;
	add.f32 	%f151, %f147, %f150;
	sub.f32 	%f152, %f148, %f150;
	selp.f32 	%f153, %f151, %f147, %p30;
	selp.f32 	%f154, %f148, %f152, %p30;
	add.s32 	%r83, %r159, 3;
	mul.wide.u32 	%rd41, %r83, 4;
	add.s64 	%rd42, %rd2, %rd41;
	ld.global.nc.f32 	%f155, [%rd42];
	sub.f32 	%f156, %f155, %f149;
	setp.gt.f32 	%p31, %f156, 0f00000000;
	add.f32 	%f157, %f153, %f156;
	sub.f32 	%f158, %f154, %f156;
	selp.f32 	%f402, %f157, %f153, %p31;
	selp.f32 	%f403, %f154, %f158, %p31;
	add.s32 	%r159, %r159, 4;
$L__BB0_39:
	setp.eq.s32 	%p32, %r44, 0;
	@%p32 bra 	$L__BB0_44;
	setp.eq.s32 	%p33, %r44, 1;
	@%p33 bra 	$L__BB0_42;
	mul.wide.u32 	%rd43, %r159, 4;
	add.s64 	%rd44, %rd2, %rd43;
	ld.global.nc.f32 	%f160, [%rd44];
	add.s32 	%r84, %r159, -1;
	mul.wide.u32 	%rd45, %r84, 4;
	add.s64 	%rd46, %rd2, %rd45;
	ld.global.nc.f32 	%f161, [%rd46];
	sub.f32 	%f162, %f160, %f161;
	setp.gt.f32 	%p34, %f162, 0f00000000;
	add.f32 	%f163, %f402, %f162;
	sub.f32 	%f164, %f403, %f162;
	selp.f32 	%f165, %f163, %f402, %p34;
	selp.f32 	%f166, %f403, %f164, %p34;
	add.s32 	%r85, %r159, 1;
	mul.wide.u32 	%rd47, %r85, 4;
	add.s64 	%rd48, %rd2, %rd47;
	ld.global.nc.f32 	%f167, [%rd48];
	sub.f32 	%f168, %f167, %f160;
	setp.gt.f32 	%p35, %f168, 0f00000000;
	add.f32 	%f169, %f165, %f168;
	sub.f32 	%f170, %f166, %f168;
	selp.f32 	%f402, %f169, %f165, %p35;
	selp.f32 	%f403, %f166, %f170, %p35;
	add.s32 	%r159, %r159, 2;
$L__BB0_42:
	and.b32  	%r86, %r11, 1;
	setp.eq.b32 	%p36, %r86, 1;
	not.pred 	%p37, %p36;
	@%p37 bra 	$L__BB0_44;
	mul.wide.u32 	%rd49, %r159, 4;
	add.s64 	%rd50, %rd2, %rd49;
	ld.global.nc.f32 	%f171, [%rd50];
	add.s32 	%r87, %r159, -1;
	mul.wide.u32 	%rd51, %r87, 4;
	add.s64 	%rd52, %rd2, %rd51;
	ld.global.nc.f32 	%f172, [%rd52];
	sub.f32 	%f173, %f171, %f172;
	setp.gt.f32 	%p38, %f173, 0f00000000;
	add.f32 	%f174, %f402, %f173;
	sub.f32 	%f175, %f403, %f173;
	selp.f32 	%f402, %f174, %f402, %p38;
	selp.f32 	%f403, %f403, %f175, %p38;
$L__BB0_44:
	setp.ne.s32 	%p72, %r5, 0;
	@%p72 bra 	$L__BB0_54;
	cvt.rn.f32.u32 	%f297, %r11;
	rcp.rn.f32 	%f54, %f297;
	cvt.rn.f32.u32 	%f55, %r63;
	add.f32 	%f298, %f55, 0f3F800000;
	mul.f32 	%f299, %f298, %f55;
	mov.f32 	%f300, 0f40000000;
	div.rn.f32 	%f56, %f300, %f299;
	cvt.u64.u32 	%rd4, %r20;
	setp.ge.u32 	%p73, %r11, %r2;
	@%p73 bra 	$L__BB0_54;
	shl.b64 	%rd77, %rd4, 2;
	add.s64 	%rd78, %rd2, %rd77;
	ld.global.nc.f32 	%f413, [%rd78];
	add.s32 	%r49, %r13, %r62;
	mul.f32 	%f412, %f54, %f403;
	mul.f32 	%f411, %f54, %f402;
	mov.f32 	%f407, 0f00000000;
	mov.b32 	%r165, 0;
	mov.u32 	%r161, %r11;
	mov.u32 	%r163, %r165;
	mov.f32 	%f408, %f407;
	mov.f32 	%f409, %f407;
	mov.f32 	%f410, %f407;
$L__BB0_47:
	setp.le.s32 	%p74, %r161, %r11;
	@%p74 bra 	$L__BB0_49;
	add.s32 	%r128, %r161, %r62;
	mul.wide.u32 	%rd79, %r128, 4;
	add.s64 	%rd80, %rd2, %rd79;
	ld.global.nc.f32 	%f67, [%rd80];
	sub.f32 	%f302, %f67, %f413;
	setp.gt.f32 	%p75, %f302, 0f00000000;
	max.f32 	%f303, %f302, 0f00000000;
	neg.f32 	%f304, %f302;
	selp.f32 	%f305, 0f00000000, %f304, %p75;
	mov.f32 	%f306, 0f3F800000;
	sub.f32 	%f307, %f306, %f54;
	mul.f32 	%f308, %f307, %f411;
	fma.rn.f32 	%f411, %f54, %f303, %f308;
	mul.f32 	%f309, %f307, %f412;
	fma.rn.f32 	%f412, %f54, %f305, %f309;
	mov.f32 	%f413, %f67;
$L__BB0_49:
	setp.neu.f32 	%p76, %f412, 0f00000000;
	div.rn.f32 	%f310, %f411, %f412;
	add.f32 	%f311, %f310, 0f3F800000;
	mov.f32 	%f312, 0f42C80000;
	div.rn.f32 	%f313, %f312, %f311;
	sub.f32 	%f314, %f312, %f313;
	add.f32 	%f315, %f314, 0fC2480000;
	mul.f32 	%f316, %f315, 0f3DCCCCCD;
	selp.f32 	%f73, %f316, 0f409CD4EA, %p76;
	setp.ge.s32 	%p77, %r165, %r63;
	@%p77 bra 	$L__BB0_52;
	sub.f32 	%f349, %f73, %f410;
	add.f32 	%f74, %f409, %f349;
	sub.f32 	%f350, %f74, %f409;
	sub.f32 	%f410, %f350, %f349;
	add.s32 	%r165, %r165, 1;
	cvt.rn.f32.s32 	%f351, %r165;
	mul.f32 	%f352, %f73, %f351;
	sub.f32 	%f353, %f352, %f408;
	add.f32 	%f76, %f407, %f353;
	sub.f32 	%f354, %f76, %f407;
	sub.f32 	%f408, %f354, %f353;
	shl.b32 	%r134, %r163, 2;
	mov.u32 	%r135, shmem;
	add.s32 	%r136, %r135, %r134;
	st.shared.f32 	[%r136], %f73;
	add.s32 	%r137, %r163, 1;
	setp.eq.s32 	%p81, %r137, %r63;
	selp.b32 	%r163, 0, %r137, %p81;
	setp.ne.s32 	%p82, %r165, %r63;
	mov.f32 	%f409, %f74;
	mov.f32 	%f407, %f76;
	@%p82 bra 	$L__BB0_53;
	mul.f32 	%f355, %f56, %f76;
	abs.f32 	%f356, %f355;
	mul.f32 	%f357, %f356, 0f4038AA3B;
	ex2.approx.ftz.f32 	%f358, %f357;
	add.f32 	%f359, %f358, 0f3F800000;
	rcp.approx.ftz.f32 	%f360, %f359;
	fma.rn.f32 	%f361, %f360, 0fC0000000, 0f3F800000;
	setp.ge.f32 	%p83, %f356, 0f41102CB4;
	selp.f32 	%f362, 0f3F800000, %f361, %p83;
	copysign.f32 	%f363, %f355, %f362;
	mul.f32 	%f364, %f355, %f355;
	fma.rn.f32 	%f365, %f364, 0f3C80F082, 0fBD563CAE;
	fma.rn.f32 	%f366, %f365, %f364, 0f3E085941;
	fma.rn.f32 	%f367, %f366, %f364, 0fBEAAA9ED;
	fma.rn.f32 	%f368, %f367, %f364, 0f00000000;
	fma.rn.f32 	%f369, %f368, %f355, %f355;
	setp.ge.f32 	%p84, %f356, 0f3F19999A;
	selp.f32 	%f370, %f363, %f369, %p84;
	add.s32 	%r138, %r49, %r161;
	mul.wide.s32 	%rd83, %r138, 4;
	add.s64 	%rd84, %rd1, %rd83;
	st.global.f32 	[%rd84], %f370;
	mov.u32 	%r165, %r63;
	bra.uni 	$L__BB0_53;
$L__BB0_52:
	shl.b32 	%r129, %r163, 2;
	mov.u32 	%r130, shmem;
	add.s32 	%r131, %r130, %r129;
	ld.shared.f32 	%f317, [%r131];
	st.shared.f32 	[%r131], %f73;
	add.s32 	%r132, %r163, 1;
	setp.eq.s32 	%p78, %r132, %r63;
	selp.b32 	%r163, 0, %r132, %p78;
	sub.f32 	%f318, %f73, %f410;
	add.f32 	%f319, %f409, %f318;
	sub.f32 	%f320, %f319, %f409;
	sub.f32 	%f321, %f320, %f318;
	neg.f32 	%f322, %f317;
	sub.f32 	%f323, %f322, %f321;
	add.f32 	%f78, %f319, %f323;
	sub.f32 	%f324, %f78, %f319;
	sub.f32 	%f410, %f324, %f323;
	neg.f32 	%f325, %f409;
	sub.f32 	%f326, %f325, %f408;
	add.f32 	%f327, %f407, %f326;
	sub.f32 	%f328, %f327, %f407;
	sub.f32 	%f329, %f328, %f326;
	mul.f32 	%f330, %f73, %f55;
	sub.f32 	%f331, %f330, %f329;
	add.f32 	%f407, %f327, %f331;
	sub.f32 	%f332, %f407, %f327;
	sub.f32 	%f408, %f332, %f331;
	mul.f32 	%f333, %f56, %f407;
	abs.f32 	%f334, %f333;
	mul.f32 	%f335, %f334, 0f4038AA3B;
	ex2.approx.ftz.f32 	%f336, %f335;
	add.f32 	%f337, %f336, 0f3F800000;
	rcp.approx.ftz.f32 	%f338, %f337;
	fma.rn.f32 	%f339, %f338, 0fC0000000, 0f3F800000;
	setp.ge.f32 	%p79, %f334, 0f41102CB4;
	selp.f32 	%f340, 0f3F800000, %f339, %p79;
	copysign.f32 	%f341, %f333, %f340;
	mul.f32 	%f342, %f333, %f333;
	fma.rn.f32 	%f343, %f342, 0f3C80F082, 0fBD563CAE;
	fma.rn.f32 	%f344, %f343, %f342, 0f3E085941;
	fma.rn.f32 	%f345, %f344, %f342, 0fBEAAA9ED;
	fma.rn.f32 	%f346, %f345, %f342, 0f00000000;
	fma.rn.f32 	%f347, %f346, %f333, %f333;
	setp.ge.f32 	%p80, %f334, 0f3F19999A;
	selp.f32 	%f348, %f341, %f347, %p80;
	add.s32 	%r133, %r49, %r161;
	mul.wide.s32 	%rd81, %r133, 4;
	add.s64 	%rd82, %rd1, %rd81;
	st.global.f32 	[%rd82], %f348;
	mov.f32 	%f409, %f78;
$L__BB0_53:
	add.s32 	%r161, %r161, 1;
	setp.lt.s32 	%p85, %r161, %r2;
	@%p85 bra 	$L__BB0_47;
$L__BB0_54:
	mov.u32 	%r145, %nctaid.x;
	add.s32 	%r146, %r146, %r145;
	setp.lt.s32 	%p92, %r146, %r61;
	@%p92 bra 	$L__BB0_2;
$L__BB0_55:
	ret;

}
	// .globl	ift_rsi_many_series_one_param_f32
.visible .entry ift_rsi_many_series_one_param_f32(
	.param .u64 .ptr .align 1 ift_rsi_many_series_one_param_f32_param_0,
	.param .u64 .ptr .align 1 ift_rsi_many_series_one_param_f32_param_1,
	.param .u32 ift_rsi_many_series_one_param_f32_param_2,
	.param .u32 ift_rsi_many_series_one_param_f32_param_3,
	.param .u32 ift_rsi_many_series_one_param_f32_param_4,
	.param .u32 ift_rsi_many_series_one_param_f32_param_5,
	.param .u64 .ptr .align 1 ift_rsi_many_series_one_param_f32_param_6
)
{
	.reg .pred 	%p<80>;
	.reg .b32 	%r<200>;
	.reg .b32 	%f<253>;
	.reg .b64 	%rd<135>;

	ld.param.u64 	%rd4, [ift_rsi_many_series_one_param_f32_param_0];
	ld.param.u64 	%rd3, [ift_rsi_many_series_one_param_f32_param_1];
	ld.param.u32 	%r97, [ift_rsi_many_series_one_param_f32_param_2];
	ld.param.u32 	%r98, [ift_rsi_many_series_one_param_f32_param_3];
	ld.param.u32 	%r99, [ift_rsi_many_series_one_param_f32_param_4];
	ld.param.u32 	%r100, [ift_rsi_many_series_one_param_f32_param_5];
	ld.param.u64 	%rd5, [ift_rsi_many_series_one_param_f32_param_6];
	cvta.to.global.u64 	%rd1, %rd4;
	cvta.to.global.u64 	%rd2, %rd5;
	mov.u32 	%r101, %ctaid.x;
	mov.u32 	%r102, %ntid.x;
	mov.u32 	%r1, %tid.x;
	mad.lo.s32 	%r2, %r101, %r102, %r1;
	setp.ge.s32 	%p1, %r2, %r97;
	@%p1 bra 	$L__BB1_74;
	min.s32 	%r103, %r99, %r100;
	setp.gt.s32 	%p2, %r103, 0;
	max.s32 	%r104, %r99, %r100;
	setp.le.s32 	%p3, %r104, %r98;
	and.pred  	%p4, %p3, %p2;
	@%p4 bra 	$L__BB1_14;
	setp.lt.s32 	%p71, %r98, 1;
	@%p71 bra 	$L__BB1_74;
	and.b32  	%r3, %r98, 7;
	setp.lt.u32 	%p72, %r98, 8;
	mov.b32 	%r192, 0;
	@%p72 bra 	$L__BB1_6;
	and.b32  	%r192, %r98, 2147483640;
	neg.s32 	%r167, %r192;
	shl.b32 	%r6, %r97, 3;
	mul.wide.s32 	%rd115, %r97, 4;
	mov.u32 	%r166, %r2;
$L__BB1_5:
	.pragma "nounroll";
	mul.wide.s32 	%rd113, %r166, 4;
	add.s64 	%rd114, %rd2, %rd113;
	mov.b32 	%r158, 2147483647;
	st.global.u32 	[%rd114], %r158;
	add.s64 	%rd116, %rd114, %rd115;
	st.global.u32 	[%rd116], %r158;
	add.s64 	%rd117, %rd116, %rd115;
	st.global.u32 	[%rd117], %r158;
	add.s64 	%rd118, %rd117, %rd115;
	st.global.u32 	[%rd118], %r158;
	add.s64 	%rd119, %rd118, %rd115;
	st.global.u32 	[%rd119], %r158;
	add.s64 	%rd120, %rd119, %rd115;
	st.global.u32 	[%rd120], %r158;
	add.s64 	%rd121, %rd120, %rd115;
	st.global.u32 	[%rd121], %r158;
	add.s64 	%rd122, %rd121, %rd115;
	st.global.u32 	[%rd122], %r158;
	add.s32 	%r167, %r167, 8;
	add.s32 	%r166, %r166, %r6;
	setp.eq.s32 	%p73, %r167, 0;
	@%p73 bra 	$L__BB1_6;
	bra.uni 	$L__BB1_5;
$L__BB1_6:
	setp.eq.s32 	%p74, %r3, 0;
	@%p74 bra 	$L__BB1_74;
	and.b32  	%r80, %r98, 3;
	setp.lt.u32 	%p75, %r3, 4;
	@%p75 bra 	$L__BB1_9;
	mad.lo.s32 	%r159, %r192, %r97, %r2;
	mul.wide.s32 	%rd123, %r159, 4;
	add.s64 	%rd124, %rd2, %rd123;
	mov.b32 	%r160, 2147483647;
	st.global.u32 	[%rd124], %r160;
	mul.wide.s32 	%rd125, %r97, 4;
	add.s64 	%rd126, %rd124, %rd125;
	st.global.u32 	[%rd126], %r160;
	add.s64 	%rd127, %rd126, %rd125;
	st.global.u32 	[%rd127], %r160;
	add.s64 	%rd128, %rd127, %rd125;
	st.global.u32 	[%rd128], %r160;
	add.s32 	%r192, %r192, 4;
$L__BB1_9:
	setp.eq.s32 	%p76, %r80, 0;
	@%p76 bra 	$L__BB1_74;
	setp.eq.s32 	%p77, %r80, 1;
	@%p77 bra 	$L__BB1_12;
	mad.lo.s32 	%r161, %r192, %r97, %r2;
	mul.wide.s32 	%rd129, %r161, 4;
	add.s64 	%rd130, %rd2, %rd129;
	mov.b32 	%r162, 2147483647;
	st.global.u32 	[%rd130], %r162;
	mul.wide.s32 	%rd131, %r97, 4;
	add.s64 	%rd132, %rd130, %rd131;
	st.global.u32 	[%rd132], %r162;
	add.s32 	%r192, %r192, 2;
$L__BB1_12:
	and.b32  	%r163, %r98, 1;
	setp.eq.b32 	%p78, %r163, 1;
	not.pred 	%p79, %p78;
	@%p79 bra 	$L__BB1_74;
	mad.lo.s32 	%r164, %r192, %r97, %r2;
	mul.wide.s32 	%rd133, %r164, 4;
	add.s64 	%rd134, %rd2, %rd133;
	mov.b32 	%r165, 2147483647;
	st.global.u32 	[%rd134], %r165;
	bra.uni 	$L__BB1_74;
$L__BB1_14:
	setp.eq.s64 	%p5, %rd3, 0;
	mov.b32 	%r168, 0;
	@%p5 bra 	$L__BB1_16;
	cvta.to.global.u64 	%rd6, %rd3;
	mul.wide.s32 	%rd7, %r2, 4;
	add.s64 	%rd8, %rd6, %rd7;
	ld.global.nc.u32 	%r168, [%rd8];
$L__BB1_16:
	max.s32 	%r182, %r168, 0;
	setp.gt.s32 	%p6, %r98, %r182;
	@%p6 bra 	$L__BB1_29;
	setp.lt.s32 	%p7, %r98, 1;
	@%p7 bra 	$L__BB1_74;
	and.b32  	%r14, %r98, 7;
	setp.lt.u32 	%p8, %r98, 8;
	mov.b32 	%r198, 0;
	@%p8 bra 	$L__BB1_21;
	and.b32  	%r198, %r98, 2147483640;
	neg.s32 	%r170, %r198;
	shl.b32 	%r17, %r97, 3;
	mul.wide.s32 	%rd11, %r97, 4;
	mov.u32 	%r169, %r2;
$L__BB1_20:
	.pragma "nounroll";
	mul.wide.s32 	%rd9, %r169, 4;
	add.s64 	%rd10, %rd2, %rd9;
	mov.b32 	%r107, 2147483647;
	st.global.u32 	[%rd10], %r107;
	add.s64 	%rd12, %rd10, %rd11;
	st.global.u32 	[%rd12], %r107;
	add.s64 	%rd13, %rd12, %rd11;
	st.global.u32 	[%rd13], %r107;
	add.s64 	%rd14, %rd13, %rd11;
	st.global.u32 	[%rd14], %r107;
	add.s64 	%rd15, %rd14, %rd11;
	st.global.u32 	[%rd15], %r107;
	add.s64 	%rd16, %rd15, %rd11;
	st.global.u32 	[%rd16], %r107;
	add.s64 	%rd17, %rd16, %rd11;
	st.global.u32 	[%rd17], %r107;
	add.s64 	%rd18, %rd17, %rd11;
	st.global.u32 	[%rd18], %r107;
	add.s32 	%r170, %r170, 8;
	add.s32 	%r169, %r169, %r17;
	setp.eq.s32 	%p9, %r170, 0;
	@%p9 bra 	$L__BB1_21;
	bra.uni 	$L__BB1_20;
$L__BB1_21:
	setp.eq.s32 	%p10, %r14, 0;
	@%p10 bra 	$L__BB1_74;
	and.b32  	%r92, %r98, 3;
	setp.lt.u32 	%p11, %r14, 4;
	@%p11 bra 	$L__BB1_24;
	mad.lo.s32 	%r108, %r198, %r97, %r2;
	mul.wide.s32 	%rd19, %r108, 4;
	add.s64 	%rd20, %rd2, %rd19;
	mov.b32 	%r109, 2147483647;
	st.global.u32 	[%rd20], %r109;
	mul.wide.s32 	%rd21, %r97, 4;
	add.s64 	%rd22, %rd20, %rd21;
	st.global.u32 	[%rd22], %r109;
	add.s64 	%rd23, %rd22, %rd21;
	st.global.u32 	[%rd23], %r109;
	add.s64 	%rd24, %rd23, %rd21;
	st.global.u32 	[%rd24], %r109;
	add.s32 	%r198, %r198, 4;
$L__BB1_24:
	setp.eq.s32 	%p12, %r92, 0;
	@%p12 bra 	$L__BB1_74;
	setp.eq.s32 	%p13, %r92, 1;
	@%p13 bra 	$L__BB1_27;
	mad.lo.s32 	%r110, %r198, %r97, %r2;
	mul.wide.s32 	%rd25, %r110, 4;
	add.s64 	%rd26, %rd2, %rd25;
	mov.b32 	%r111, 2147483647;
	st.global.u32 	[%rd26], %r111;
	mul.wide.s32 	%rd27, %r97, 4;
	add.s64 	%rd28, %rd26, %rd27;
	st.global.u32 	[%rd28], %r111;
	add.s32 	%r198, %r198, 2;
$L__BB1_27:
	and.b32  	%r112, %r98, 1;
	setp.eq.b32 	%p14, %r112, 1;
	not.pred 	%p15, %p14;
	@%p15 bra 	$L__BB1_74;
	mad.lo.s32 	%r113, %r198, %r97, %r2;
	mul.wide.s32 	%rd29, %r113, 4;
	add.s64 	%rd30, %rd2, %rd29;
	mov.b32 	%r114, 2147483647;
	st.global.u32 	[%rd30], %r114;
	bra.uni 	$L__BB1_74;
$L__BB1_29:
	sub.s32 	%r115, %r98, %r182;
	max.u32 	%r116, %r99, %r100;
	setp.ge.s32 	%p16, %r115, %r116;
	@%p16 bra 	$L__BB1_41;
	and.b32  	%r22, %r98, 7;
	setp.lt.u32 	%p63, %r98, 8;
	mov.b32 	%r195, 0;
	@%p63 bra 	$L__BB1_33;
	and.b32  	%r195, %r98, 2147483640;
	neg.s32 	%r172, %r195;
	shl.b32 	%r25, %r97, 3;
	mul.wide.s32 	%rd93, %r97, 4;
	mov.u32 	%r171, %r2;
$L__BB1_32:
	.pragma "nounroll";
	mul.wide.s32 	%rd91, %r171, 4;
	add.s64 	%rd92, %rd2, %rd91;
	mov.b32 	%r149, 2147483647;
	st.global.u32 	[%rd92], %r149;
	add.s64 	%rd94, %rd92, %rd93;
	st.global.u32 	[%rd94], %r149;
	add.s64 	%rd95, %rd94, %rd93;
	st.global.u32 	[%rd95], %r149;
	add.s64 	%rd96, %rd95, %rd93;
	st.global.u32 	[%rd96], %r149;
	add.s64 	%rd97, %rd96, %rd93;
	st.global.u32 	[%rd97], %r149;
	add.s64 	%rd98, %rd97, %rd93;
	st.global.u32 	[%rd98], %r149;
	add.s64 	%rd99, %rd98, %rd93;
	st.global.u32 	[%rd99], %r149;
	add.s64 	%rd100, %rd99, %rd93;
	st.global.u32 	[%rd100], %r149;
	add.s32 	%r172, %r172, 8;
	add.s32 	%r171, %r171, %r25;
	setp.eq.s32 	%p64, %r172, 0;
	@%p64 bra 	$L__BB1_33;
	bra.uni 	$L__BB1_32;
$L__BB1_33:
	setp.eq.s32 	%p65, %r22, 0;
	@%p65 bra 	$L__BB1_74;
	and.b32  	%r86, %r98, 3;
	setp.lt.u32 	%p66, %r22, 4;
	@%p66 bra 	$L__BB1_36;
	mad.lo.s32 	%r150, %r195, %r97, %r2;
	mul.wide.s32 	%rd101, %r150, 4;
	add.s64 	%rd102, %rd2, %rd101;
	mov.b32 	%r151, 2147483647;
	st.global.u32 	[%rd102], %r151;
	mul.wide.s32 	%rd103, %r97, 4;
	add.s64 	%rd104, %rd102, %rd103;
	st.global.u32 	[%rd104], %r151;
	add.s64 	%rd105, %rd104, %rd103;
	st.global.u32 	[%rd105], %r151;
	add.s64 	%rd106, %rd105, %rd103;
	st.global.u32 	[%rd106], %r151;
	add.s32 	%r195, %r195, 4;
$L__BB1_36:
	setp.eq.s32 	%p67, %r86, 0;
	@%p67 bra 	$L__BB1_74;
	setp.eq.s32 	%p68, %r86, 1;
	@%p68 bra 	$L__BB1_39;
	mad.lo.s32 	%r152, %r195, %r97, %r2;
	mul.wide.s32 	%rd107, %r152, 4;
	add.s64 	%rd108, %rd2, %rd107;
	mov.b32 	%r153, 2147483647;
	st.global.u32 	[%rd108], %r153;
	mul.wide.s32 	%rd109, %r97, 4;
	add.s64 	%rd110, %rd108, %rd109;
	st.global.u32 	[%rd110], %r153;
	add.s32 	%r195, %r195, 2;
$L__BB1_39:
	and.b32  	%r154, %r98, 1;
	setp.eq.b32 	%p69, %r154, 1;
	not.pred 	%p70, %p69;
	@%p70 bra 	$L__BB1_74;
	mad.lo.s32 	%r155, %r195, %r97, %r2;
	mul.wide.s32 	%rd111, %r155, 4;
	add.s64 	%rd112, %rd2, %rd111;
	mov.b32 	%r156, 2147483647;
	st.global.u32 	[%rd112], %r156;
	bra.uni 	$L__BB1_74;
$L__BB1_41:
	add.s32 	%r30, %r182, %r99;
	add.s32 	%r117, %r100, %r30;
	add.s32 	%r118, %r117, -1;
	min.s32 	%r31, %r118, %r98;
	setp.lt.s32 	%p17, %r31, 1;
	@%p17 bra 	$L__BB1_53;
	and.b32  	%r32, %r31, 7;
	setp.lt.u32 	%p18, %r31, 8;
	mov.b32 	%r173, 0;
	@%p18 bra 	$L__BB1_45;
	and.b32  	%r173, %r31, 2147483640;
	neg.s32 	%r177, %r173;
	shl.b32 	%r35, %r97, 3;
	mul.wide.s32 	%rd33, %r97, 4;
	mov.u32 	%r176, %r2;
$L__BB1_44:
	.pragma "nounroll";
	mul.wide.s32 	%rd31, %r176, 4;
	add.s64 	%rd32, %rd2, %rd31;
	mov.b32 	%r120, 2147483647;
	st.global.u32 	[%rd32], %r120;
	add.s64 	%rd34, %rd32, %rd33;
	st.global.u32 	[%rd34], %r120;
	add.s64 	%rd35, %rd34, %rd33;
	st.global.u32 	[%rd35], %r120;
	add.s64 	%rd36, %rd35, %rd33;
	st.global.u32 	[%rd36], %r120;
	add.s64 	%rd37, %rd36, %rd33;
	st.global.u32 	[%rd37], %r120;
	add.s64 	%rd38, %rd37, %rd33;
	st.global.u32 	[%rd38], %r120;
	add.s64 	%rd39, %rd38, %rd33;
	st.global.u32 	[%rd39], %r120;
	add.s64 	%rd40, %rd39, %rd33;
	st.global.u32 	[%rd40], %r120;
	add.s32 	%r177, %r177, 8;
	add.s32 	%r176, %r176, %r35;
	setp.eq.s32 	%p19, %r177, 0;
	@%p19 bra 	$L__BB1_45;
	bra.uni 	$L__BB1_44;
$L__BB1_45:
	setp.eq.s32 	%p20, %r32, 0;
	@%p20 bra 	$L__BB1_53;
	and.b32  	%r37, %r31, 3;
	setp.lt.u32 	%p21, %r32, 4;
	@%p21 bra 	$L__BB1_48;
	mad.lo.s32 	%r121, %r173, %r97, %r2;
	mul.wide.s32 	%rd41, %r121, 4;
	add.s64 	%rd42, %rd2, %rd41;
	mov.b32 	%r122, 2147483647;
	st.global.u32 	[%rd42], %r122;
	mul.wide.s32 	%rd43, %r97, 4;
	add.s64 	%rd44, %rd42, %rd43;
	st.global.u32 	[%rd44], %r122;
	add.s64 	%rd45, %rd44, %rd43;
	st.global.u32 	[%rd45], %r122;
	add.s64 	%rd46, %rd45, %rd43;
	st.global.u32 	[%rd46], %r122;
	add.s32 	%r173, %r173, 4;
$L__BB1_48:
	setp.eq.s32 	%p22, %r37, 0;
	@%p22 bra 	$L__BB1_53;
	setp.eq.s32 	%p23, %r37, 1;
	@%p23 bra 	$L__BB1_51;
	mad.lo.s32 	%r123, %r173, %r97, %r2;
	mul.wide.s32 	%rd47, %r123, 4;
	add.s64 	%rd48, %rd2, %rd47;
	mov.b32 	%r124, 2147483647;
	st.global.u32 	[%rd48], %r124;
	mul.wide.s32 	%rd49, %r97, 4;
	add.s64 	%rd50, %rd48, %rd49;
	st.global.u32 	[%rd50], %r124;
	add.s32 	%r173, %r173, 2;
$L__BB1_51:
	and.b32  	%r125, %r31, 1;
	setp.eq.b32 	%p24, %r125, 1;
	not.pred 	%p25, %p24;
	@%p25 bra 	$L__BB1_53;
	mad.lo.s32 	%r126, %r173, %r97, %r2;
	mul.wide.s32 	%rd51, %r126, 4;
	add.s64 	%rd52, %rd2, %rd51;
	mov.b32 	%r127, 2147483647;
	st.global.u32 	[%rd52], %r127;
$L__BB1_53:
	setp.ge.s32 	%p26, %r182, %r30;
	mov.f32 	%f237, 0f00000000;
	mov.f32 	%f238, %f237;
	@%p26 bra 	$L__BB1_65;
	add.s32 	%r128, %r99, -1;
	and.b32  	%r42, %r99, 7;
	setp.lt.u32 	%p27, %r128, 7;
	mov.f32 	%f238, 0f00000000;
	mov.f32 	%f237, %f238;
	@%p27 bra 	$L__BB1_57;
	mul.lo.s32 	%r129, %r97, %r182;
	add.s32 	%r180, %r2, %r129;
	shl.b32 	%r44, %r97, 3;
	add.s32 	%r130, %r129, %r97;
	add.s32 	%r179, %r2, %r130;
	and.b32  	%r131, %r99, 2147483640;
	neg.s32 	%r178, %r131;
	mov.f32 	%f238, 0f00000000;
	mul.wide.s32 	%rd57, %r97, 4;
$L__BB1_56:
	.pragma "nounroll";
	mul.wide.s32 	%rd53, %r179, 4;
	add.s64 	%rd54, %rd1, %rd53;
	ld.global.nc.f32 	%f62, [%rd54];
	mul.wide.s32 	%rd55, %r180, 4;
	add.s64 	%rd56, %rd1, %rd55;
	ld.global.nc.f32 	%f63, [%rd56];
	sub.f32 	%f64, %f62, %f63;
	setp.gt.f32 	%p28, %f64, 0f00000000;
	add.f32 	%f65, %f237, %f64;
	sub.f32 	%f66, %f238, %f64;
	selp.f32 	%f67, %f65, %f237, %p28;
	selp.f32 	%f68, %f238, %f66, %p28;
	add.s64 	%rd58, %rd54, %rd57;
	ld.global.nc.f32 	%f69, [%rd58];
	sub.f32 	%f70, %f69, %f62;
	setp.gt.f32 	%p29, %f70, 0f00000000;
	add.f32 	%f71, %f67, %f70;
	sub.f32 	%f72, %f68, %f70;
	selp.f32 	%f73, %f71, %f67, %p29;
	selp.f32 	%f74, %f68, %f72, %p29;
	add.s64 	%rd59, %rd58, %rd57;
	ld.global.nc.f32 	%f75, [%rd59];
	sub.f32 	%f76, %f75, %f69;
	setp.gt.f32 	%p30, %f76, 0f00000000;
	add.f32 	%f77, %f73, %f76;
	sub.f32 	%f78, %f74, %f76;
	selp.f32 	%f79, %f77, %f73, %p30;
	selp.f32 	%f80, %f74, %f78, %p30;
	add.s64 	%rd60, %rd59, %rd57;
	ld.global.nc.f32 	%f81, [%rd60];
	sub.f32 	%f82, %f81, %f75;
	setp.gt.f32 	%p31, %f82, 0f00000000;
	add.f32 	%f83, %f79, %f82;
	sub.f32 	%f84, %f80, %f82;
	selp.f32 	%f85, %f83, %f79, %p31;
	selp.f32 	%f86, %f80, %f84, %p31;
	add.s64 	%rd61, %rd60, %rd57;
	ld.global.nc.f32 	%f87, [%rd61];
	sub.f32 	%f88, %f87, %f81;
	setp.gt.f32 	%p32, %f88, 0f00000000;
	add.f32 	%f89, %f85, %f88;
	sub.f32 	%f90, %f86, %f88;
	selp.f32 	%f91, %f89, %f85, %p32;
	selp.f32 	%f92, %f86, %f90, %p32;
	add.s64 	%rd62, %rd61, %rd57;
	ld.global.nc.f32 	%f93, [%rd62];
	sub.f32 	%f94, %f93, %f87;
	setp.gt.f32 	%p33, %f94, 0f00000000;
	add.f32 	%f95, %f91, %f94;
	sub.f32 	%f96, %f92, %f94;
	selp.f32 	%f97, %f95, %f91, %p33;
	selp.f32 	%f98, %f92, %f96, %p33;
	add.s64 	%rd63, %rd62, %rd57;
	ld.global.nc.f32 	%f99, [%rd63];
	sub.f32 	%f100, %f99, %f93;
	setp.gt.f32 	%p34, %f100, 0f00000000;
	add.f32 	%f101, %f97, %f100;
	sub.f32 	%f102, %f98, %f100;
	selp.f32 	%f103, %f101, %f97, %p34;
	selp.f32 	%f104, %f98, %f102, %p34;
	add.s32 	%r182, %r182, 8;
	add.s64 	%rd64, %rd63, %rd57;
	ld.global.nc.f32 	%f105, [%rd64];
	sub.f32 	%f106, %f105, %f99;
	setp.gt.f32 	%p35, %f106, 0f00000000;
	add.f32 	%f107, %f103, %f106;
	sub.f32 	%f108, %f104, %f106;
	selp.f32 	%f237, %f107, %f103, %p35;
	selp.f32 	%f238, %f104, %f108, %p35;
	add.s32 	%r180, %r180, %r44;
	add.s32 	%r179, %r179, %r44;
	add.s32 	%r178, %r178, 8;
	setp.ne.s32 	%p36, %r178, 0;
	@%p36 bra 	$L__BB1_56;
$L__BB1_57:
	setp.eq.s32 	%p37, %r42, 0;
	@%p37 bra 	$L__BB1_65;
	and.b32  	%r60, %r99, 3;
	setp.lt.u32 	%p38, %r42, 4;
	@%p38 bra 	$L__BB1_60;
	mad.lo.s32 	%r132, %r182, %r97, %r2;
	add.s32 	%r133, %r132, %r97;
	mul.wide.s32 	%rd65, %r133, 4;
	add.s64 	%rd66, %rd1, %rd65;
	ld.global.nc.f32 	%f110, [%rd66];
	mul.wide.s32 	%rd67, %r132, 4;
	add.s64 	%rd68, %rd1, %rd67;
	ld.global.nc.f32 	%f111, [%rd68];
	sub.f32 	%f112, %f110, %f111;
	setp.gt.f32 	%p39, %f112, 0f00000000;
	add.f32 	%f113, %f237, %f112;
	sub.f32 	%f114, %f238, %f112;
	selp.f32 	%f115, %f113, %f237, %p39;
	selp.f32 	%f116, %f238, %f114, %p39;
	mul.wide.s32 	%rd69, %r97, 4;
	add.s64 	%rd70, %rd66, %rd69;
	ld.global.nc.f32 	%f117, [%rd70];
	sub.f32 	%f118, %f117, %f110;
	setp.gt.f32 	%p40, %f118, 0f00000000;
	add.f32 	%f119, %f115, %f118;
	sub.f32 	%f120, %f116, %f118;
	selp.f32 	%f121, %f119, %f115, %p40;
	selp.f32 	%f122, %f116, %f120, %p40;
	add.s64 	%rd71, %rd70, %rd69;
	ld.global.nc.f32 	%f123, [%rd71];
	sub.f32 	%f124, %f123, %f117;
	setp.gt.f32 	%p41, %f124, 0f00000000;
	add.f32 	%f125, %f121, %f124;
	sub.f32 	%f126, %f122, %f124;
	selp.f32 	%f127, %f125, %f121, %p41;
	selp.f32 	%f128, %f122, %f126, %p41;
	add.s32 	%r182, %r182, 4;
	add.s64 	%rd72, %rd71, %rd69;
	ld.global.nc.f32 	%f129, [%rd72];
	sub.f32 	%f130, %f129, %f123;
	setp.gt.f32 	%p42, %f130, 0f00000000;
	add.f32 	%f131, %f127, %f130;
	sub.f32 	%f132, %f128, %f130;
	selp.f32 	%f237, %f131, %f127, %p42;
	selp.f32 	%f238, %f128, %f132, %p42;
$L__BB1_60:
	setp.eq.s32 	%p43, %r60, 0;
	@%p43 bra 	$L__BB1_65;
	setp.eq.s32 	%p44, %r60, 1;
	@%p44 bra 	$L__BB1_63;
	mad.lo.s32 	%r134, %r182, %r97, %r2;
	add.s32 	%r135, %r134, %r97;
	mul.wide.s32 	%rd73, %r135, 4;
	add.s64 	%rd74, %rd1, %rd73;
	ld.global.nc.f32 	%f134, [%rd74];
	mul.wide.s32 	%rd75, %r134, 4;
	add.s64 	%rd76, %rd1, %rd75;
	ld.global.nc.f32 	%f135, [%rd76];
	sub.f32 	%f136, %f134, %f135;
	setp.gt.f32 	%p45, %f136, 0f00000000;
	add.f32 	%f137, %f237, %f136;
	sub.f32 	%f138, %f238, %f136;
	selp.f32 	%f139, %f137, %f237, %p45;
	selp.f32 	%f140, %f238, %f138, %p45;
	add.s32 	%r182, %r182, 2;
	mul.wide.s32 	%rd77, %r97, 4;
	add.s64 	%rd78, %rd74, %rd77;
	ld.global.nc.f32 	%f141, [%rd78];
	sub.f32 	%f142, %f141, %f134;
	setp.gt.f32 	%p46, %f142, 0f00000000;
	add.f32 	%f143, %f139, %f142;
	sub.f32 	%f144, %f140, %f142;
	selp.f32 	%f237, %f143, %f139, %p46;
	selp.f32 	%f238, %f140, %f144, %p46;
$L__BB1_63:
	and.b32  	%r136, %r99, 1;
	setp.eq.b32 	%p47, %r136, 1;
	not.pred 	%p48, %p47;
	@%p48 bra 	$L__BB1_65;
	mad.lo.s32 	%r137, %r182, %r97, %r2;
	add.s32 	%r138, %r137, %r97;
	mul.wide.s32 	%rd79, %r138, 4;
	add.s64 	%rd80, %rd1, %rd79;
	ld.global.nc.f32 	%f145, [%rd80];
	mul.wide.s32 	%rd81, %r137, 4;
	add.s64 	%rd82, %rd1, %rd81;
	ld.global.nc.f32 	%f146, [%rd82];
	sub.f32 	%f147, %f145, %f146;
	setp.gt.f32 	%p49, %f147, 0f00000000;
	add.f32 	%f148, %f237, %f147;
	sub.f32 	%f149, %f238, %f147;
	selp.f32 	%f237, %f148, %f237, %p49;
	selp.f32 	%f238, %f238, %f149, %p49;
$L__BB1_65:
	cvt.rn.f32.u32 	%f150, %r99;
	rcp.rn.f32 	%f25, %f150;
	cvt.rn.f32.u32 	%f26, %r100;
	add.f32 	%f151, %f26, 0f3F800000;
	mul.f32 	%f152, %f151, %f26;
	mov.f32 	%f153, 0f40000000;
	div.rn.f32 	%f27, %f153, %f152;
	mul.lo.s32 	%r65, %r100, %r1;
	mad.lo.s32 	%r185, %r30, %r97, %r2;
	setp.ge.s32 	%p50, %r30, %r98;
	@%p50 bra 	$L__BB1_74;
	mov.f32 	%f155, 0f3F800000;
	sub.f32 	%f28, %f155, %f25;
	shl.b32 	%r140, %r65, 2;
	mov.u32 	%r141, shbuf;
	add.s32 	%r67, %r141, %r140;
	mul.wide.s32 	%rd83, %r185, 4;
	add.s64 	%rd84, %rd1, %rd83;
	ld.global.nc.f32 	%f248, [%rd84];
	mul.f32 	%f247, %f25, %f238;
	mul.f32 	%f246, %f25, %f237;
	mov.f32 	%f242, 0f00000000;
	mov.b32 	%r190, 0;
	mov.u32 	%r186, %r30;
	mov.u32 	%r188, %r190;
	mov.f32 	%f243, %f242;
	mov.f32 	%f244, %f242;
	mov.f32 	%f245, %f242;
$L__BB1_67:
	setp.le.s32 	%p51, %r186, %r30;
	@%p51 bra 	$L__BB1_69;
	mul.wide.s32 	%rd85, %r185, 4;
	add.s64 	%rd86, %rd1, %rd85;
	ld.global.nc.f32 	%f39, [%rd86];
	sub.f32 	%f156, %f39, %f248;
	setp.gt.f32 	%p52, %f156, 0f00000000;
	max.f32 	%f157, %f156, 0f00000000;
	neg.f32 	%f158, %f156;
	selp.f32 	%f159, 0f00000000, %f158, %p52;
	mul.f32 	%f160, %f28, %f246;
	fma.rn.f32 	%f246, %f25, %f157, %f160;
	mul.f32 	%f161, %f28, %f247;
	fma.rn.f32 	%f247, %f25, %f159, %f161;
	mov.f32 	%f248, %f39;
$L__BB1_69:
	setp.neu.f32 	%p53, %f247, 0f00000000;
	div.rn.f32 	%f162, %f246, %f247;
	add.f32 	%f163, %f162, 0f3F800000;
	mov.f32 	%f164, 0f42C80000;
	div.rn.f32 	%f165, %f164, %f163;
	sub.f32 	%f166, %f164, %f165;
	add.f32 	%f167, %f166, 0fC2480000;
	mul.f32 	%f168, %f167, 0f3DCCCCCD;
	selp.f32 	%f45, %f168, 0f409CD4EA, %p53;
	setp.ge.s32 	%p54, %r190, %r100;
	@%p54 bra 	$L__BB1_72;
	sub.f32 	%f201, %f45, %f245;
	add.f32 	%f46, %f244, %f201;
	sub.f32 	%f202, %f46, %f244;
	sub.f32 	%f245, %f202, %f201;
	add.s32 	%r190, %r190, 1;
	cvt.rn.f32.s32 	%f203, %r190;
	mul.f32 	%f204, %f45, %f203;
	sub.f32 	%f205, %f204, %f243;
	add.f32 	%f48, %f242, %f205;
	sub.f32 	%f206, %f48, %f242;
	sub.f32 	%f243, %f206, %f205;
	shl.b32 	%r145, %r188, 2;
	add.s32 	%r146, %r67, %r145;
	st.shared.f32 	[%r146], %f45;
	add.s32 	%r147, %r188, 1;
	setp.eq.s32 	%p58, %r147, %r100;
	selp.b32 	%r188, 0, %r147, %p58;
	setp.ne.s32 	%p59, %r190, %r100;
	mov.f32 	%f244, %f46;
	mov.f32 	%f242, %f48;
	@%p59 bra 	$L__BB1_73;
	mul.f32 	%f207, %f27, %f48;
	abs.f32 	%f208, %f207;
	mul.f32 	%f209, %f208, 0f4038AA3B;
	ex2.approx.ftz.f32 	%f210, %f209;
	add.f32 	%f211, %f210, 0f3F800000;
	rcp.approx.ftz.f32 	%f212, %f211;
	fma.rn.f32 	%f213, %f212, 0fC0000000, 0f3F800000;
	setp.ge.f32 	%p60, %f208, 0f41102CB4;
	selp.f32 	%f214, 0f3F800000, %f213, %p60;
	copysign.f32 	%f215, %f207, %f214;
	mul.f32 	%f216, %f207, %f207;
	fma.rn.f32 	%f217, %f216, 0f3C80F082, 0fBD563CAE;
	fma.rn.f32 	%f218, %f217, %f216, 0f3E085941;
	fma.rn.f32 	%f219, %f218, %f216, 0fBEAAA9ED;
	fma.rn.f32 	%f220, %f219, %f216, 0f00000000;
	fma.rn.f32 	%f221, %f220, %f207, %f207;
	setp.ge.f32 	%p61, %f208, 0f3F19999A;
	selp.f32 	%f222, %f215, %f221, %p61;
	mul.wide.s32 	%rd89, %r185, 4;
	add.s64 	%rd90, %rd2, %rd89;
	st.global.f32 	[%rd90], %f222;
	mov.u32 	%r190, %r100;
	bra.uni 	$L__BB1_73;
$L__BB1_72:
	shl.b32 	%r142, %r188, 2;
	add.s32 	%r143, %r67, %r142;
	ld.shared.f32 	%f169, [%r143];
	st.shared.f32 	[%r143], %f45;
	add.s32 	%r144, %r188, 1;
	setp.eq.s32 	%p55, %r144, %r100;
	selp.b32 	%r188, 0, %r144, %p55;
	sub.f32 	%f170, %f45, %f245;
	add.f32 	%f171, %f244, %f170;
	sub.f32 	%f172, %f171, %f244;
	sub.f32 	%f173, %f172, %f170;
	neg.f32 	%f174, %f169;
	sub.f32 	%f175, %f174, %f173;
	add.f32 	%f50, %f171, %f175;
	sub.f32 	%f176, %f50, %f171;
	sub.f32 	%f245, %f176, %f175;
	neg.f32 	%f177, %f244;
	sub.f32 	%f178, %f177, %f243;
	add.f32 	%f179, %f242, %f178;
	sub.f32 	%f180, %f179, %f242;
	sub.f32 	%f181, %f180, %f178;
	mul.f32 	%f182, %f45, %f26;
	sub.f32 	%f183, %f182, %f181;
	add.f32 	%f242, %f179, %f183;
	sub.f32 	%f184, %f242, %f179;
	sub.f32 	%f243, %f184, %f183;
	mul.f32 	%f185, %f27, %f242;
	abs.f32 	%f186, %f185;
	mul.f32 	%f187, %f186, 0f4038AA3B;
	ex2.approx.ftz.f32 	%f188, %f187;
	add.f32 	%f189, %f188, 0f3F800000;
	rcp.approx.ftz.f32 	%f190, %f189;
	fma.rn.f32 	%f191, %f190, 0fC0000000, 0f3F800000;
	setp.ge.f32 	%p56, %f186, 0f41102CB4;
	selp.f32 	%f192, 0f3F800000, %f191, %p56;
	copysign.f32 	%f193, %f185, %f192;
	mul.f32 	%f194, %f185, %f185;
	fma.rn.f32 	%f195, %f194, 0f3C80F082, 0fBD563CAE;
	fma.rn.f32 	%f196, %f195, %f194, 0f3E085941;
	fma.rn.f32 	%f197, %f196, %f194, 0fBEAAA9ED;
	fma.rn.f32 	%f198, %f197, %f194, 0f00000000;
	fma.rn.f32 	%f199, %f198, %f185, %f185;
	setp.ge.f32 	%p57, %f186, 0f3F19999A;
	selp.f32 	%f200, %f193, %f199, %p57;
	mul.wide.s32 	%rd87, %r185, 4;
	add.s64 	%rd88, %rd2, %rd87;
	st.global.f32 	[%rd88], %f200;
	mov.f32 	%f244, %f50;
$L__BB1_73:
	add.s32 	%r186, %r186, 1;
	add.s32 	%r185, %r185, %r97;
	setp.lt.s32 	%p62, %r186, %r98;
	@%p62 bra 	$L__BB1_67;
$L__BB1_74:
	ret;

}


// ===== COMPILED SASS (sm_100) =====

	.target	sm_100

	.elftype	@"ET_EXEC"


//--------------------- .note.nv.tkinfo           --------------------------
	.section	.note.nv.tkinfo,"",@"SHT_NOTE"
	.sectionflags	@"SHF_NOTE_NV_TKINFO"
	.tkinfo
        /*0018*/ 	.word	0x00000002
        /*0030*/ 	.string	""
        /*0030*/ 	.string	"ptxas"
        /*0030*/ 	.string	"Cuda compilation tools, release 13.0, V13.0.88"
        /*0030*/ 	.string	"Build cuda_13.0.r13.0/compiler.36424714_0"
        /*0030*/ 	.string	"-arch sm_100 -m 64 "



//--------------------- .note.nv.cuinfo           --------------------------
	.section	.note.nv.cuinfo,"",@"SHT_NOTE"
	.sectionflags	@"SHF_NOTE_NV_CUINFO"
        /*0018*/ 	.short	0x0002
        /*001a*/ 	.short	0x0064
        /*001c*/ 	.short	0x0082
	.zero		2


//--------------------- .nv.info                  --------------------------
	.section	.nv.info,"",@"SHT_CUDA_INFO"
	.align	4


	//----- nvinfo : EIATTR_REGCOUNT
	.align		4
        /*0000*/ 	.byte	0x04, 0x2f
        /*0002*/ 	.short	(.L_1 - .L_0)
	.align		4
.L_0:
        /*0004*/ 	.word	index@(ift_rsi_batch_f32)
        /*0008*/ 	.word	0x00000022


	//----- nvinfo : EIATTR_FRAME_SIZE
	.align		4
.L_1:
        /*000c*/ 	.byte	0x04, 0x11
        /*000e*/ 	.short	(.L_3 - .L_2)
	.align		4
.L_2:
        /*0010*/ 	.word	index@($__internal_3_$__cuda_sm3x_div_rn_noftz_f32_slowpath)
        /*0014*/ 	.word	0x00000000


	//----- nvinfo : EIATTR_FRAME_SIZE
	.align		4
.L_3:
        /*0018*/ 	.byte	0x04, 0x11
        /*001a*/ 	.short	(.L_5 - .L_4)
	.align		4
.L_4:
        /*001c*/ 	.word	index@($__internal_2_$__cuda_sm20_rcp_rn_f32_slowpath)
        /*0020*/ 	.word	0x00000000


	//----- nvinfo : EIATTR_FRAME_SIZE
	.align		4
.L_5:
        /*0024*/ 	.byte	0x04, 0x11
        /*0026*/ 	.short	(.L_7 - .L_6)
	.align		4
.L_6:
        /*0028*/ 	.word	index@(ift_rsi_batch_f32)
        /*002c*/ 	.word	0x00000000


	//----- nvinfo : EIATTR_REGCOUNT
	.align		4
.L_7:
        /*0030*/ 	.byte	0x04, 0x2f
        /*0032*/ 	.short	(.L_9 - .L_8)
	.align		4
.L_8:
        /*0034*/ 	.word	index@(ift_rsi_many_series_one_param_f32)
        /*0038*/ 	.word	0x00000020


	//----- nvinfo : EIATTR_FRAME_SIZE
	.align		4
.L_9:
        /*003c*/ 	.byte	0x04, 0x11
        /*003e*/ 	.short	(.L_11 - .L_10)
	.align		4
.L_10:
        /*0040*/ 	.word	index@($__internal_1_$__cuda_sm3x_div_rn_noftz_f32_slowpath)
        /*0044*/ 	.word	0x00000000


	//----- nvinfo : EIATTR_FRAME_SIZE
	.align		4
.L_11:
        /*0048*/ 	.byte	0x04, 0x11
        /*004a*/ 	.short	(.L_13 - .L_12)
	.align		4
.L_12:
        /*004c*/ 	.word	index@($__internal_0_$__cuda_sm20_rcp_rn_f32_slowpath)
        /*0050*/ 	.word	0x00000000


	//----- nvinfo : EIATTR_FRAME_SIZE
	.align		4
.L_13:
        /*0054*/ 	.byte	0x04, 0x11
        /*0056*/ 	.short	(.L_15 - .L_14)
	.align		4
.L_14:
        /*0058*/ 	.word	index@(ift_rsi_many_series_one_param_f32)
        /*005c*/ 	.word	0x00000000


	//----- nvinfo : EIATTR_MIN_STACK_SIZE
	.align		4
.L_15:
        /*0060*/ 	.byte	0x04, 0x12
        /*0062*/ 	.short	(.L_17 - .L_16)
	.align		4
.L_16:
        /*0064*/ 	.word	index@(ift_rsi_many_series_one_param_f32)
        /*0068*/ 	.word	0x00000000


	//----- nvinfo : EIATTR_MIN_STACK_SIZE
	.align		4
.L_17:
        /*006c*/ 	.byte	0x04, 0x12
        /*006e*/ 	.short	(.L_19 - .L_18)
	.align		4
.L_18:
        /*0070*/ 	.word	index@(ift_rsi_batch_f32)
        /*0074*/ 	.word	0x00000000
.L_19:


//--------------------- .nv.compat                --------------------------
	.section	.nv.compat,"",@"SHT_CUDA_COMPAT_INFO"
	.align	4
        /*0000*/ 	.byte	0x02, 0x09, 0x00, 0x00, 0x02, 0x02, 0x01, 0x00, 0x02, 0x05, 0x05, 0x00, 0x03, 0x07, 0x01, 0x01
        /*0010*/ 	.byte	0x02, 0x03, 0x00, 0x00, 0x02, 0x06, 0x01, 0x00, 0x04, 0x0b, 0x08, 0x00, 0x01, 0x00, 0x00, 0x00
        /*0020*/ 	.byte	0x00, 0x00, 0x00, 0x00


//--------------------- .nv.info.ift_rsi_many_series_one_param_f32 --------------------------
	.section	.nv.info.ift_rsi_many_series_one_param_f32,"",@"SHT_CUDA_INFO"
	.sectionflags	@""
	.align	4


	//----- nvinfo : EIATTR_CUDA_API_VERSION
	.align		4
        /*0000*/ 	.byte	0x04, 0x37
        /*0002*/ 	.short	(.L_21 - .L_20)
.L_20:
        /*0004*/ 	.word	0x00000082


	//----- nvinfo : EIATTR_KPARAM_INFO
	.align		4
.L_21:
        /*0008*/ 	.byte	0x04, 0x17
        /*000a*/ 	.short	(.L_23 - .L_22)
.L_22:
        /*000c*/ 	.word	0x00000000
        /*0010*/ 	.short	0x0006
        /*0012*/ 	.short	0x0020
        /*0014*/ 	.byte	0x00, 0xf5, 0x21, 0x00


	//----- nvinfo : EIATTR_KPARAM_INFO
	.align		4
.L_23:
        /*0018*/ 	.byte	0x04, 0x17
        /*001a*/ 	.short	(.L_25 - .L_24)
.L_24:
        /*001c*/ 	.word	0x00000000
        /*0020*/ 	.short	0x0005
        /*0022*/ 	.short	0x001c
        /*0024*/ 	.byte	0x00, 0xf0, 0x11, 0x00


	//----- nvinfo : EIATTR_KPARAM_INFO
	.align		4
.L_25:
        /*0028*/ 	.byte	0x04, 0x17
        /*002a*/ 	.short	(.L_27 - .L_26)
.L_26:
        /*002c*/ 	.word	0x00000000
        /*0030*/ 	.short	0x0004
        /*0032*/ 	.short	0x0018
        /*0034*/ 	.byte	0x00, 0xf0, 0x11, 0x00


	//----- nvinfo : EIATTR_KPARAM_INFO
	.align		4
.L_27:
        /*0038*/ 	.byte	0x04, 0x17
        /*003a*/ 	.short	(.L_29 - .L_28)
.L_28:
        /*003c*/ 	.word	0x00000000
        /*0040*/ 	.short	0x0003
        /*0042*/ 	.short	0x0014
        /*0044*/ 	.byte	0x00, 0xf0, 0x11, 0x00


	//----- nvinfo : EIATTR_KPARAM_INFO
	.align		4
.L_29:
        /*0048*/ 	.byte	0x04, 0x17
        /*004a*/ 	.short	(.L_31 - .L_30)
.L_30:
        /*004c*/ 	.word	0x00000000
        /*0050*/ 	.short	0x0002
        /*0052*/ 	.short	0x0010
        /*0054*/ 	.byte	0x00, 0xf0, 0x11, 0x00


	//----- nvinfo : EIATTR_KPARAM_INFO
	.align		4
.L_31:
        /*0058*/ 	.byte	0x04, 0x17
        /*005a*/ 	.short	(.L_33 - .L_32)
.L_32:
        /*005c*/ 	.word	0x00000000
        /*0060*/ 	.short	0x0001
        /*0062*/ 	.short	0x0008
        /*0064*/ 	.byte	0x00, 0xf5, 0x21, 0x00


	//----- nvinfo : EIATTR_KPARAM_INFO
	.align		4
.L_33:
        /*0068*/ 	.byte	0x04, 0x17
        /*006a*/ 	.short	(.L_35 - .L_34)
.L_34:
        /*006c*/ 	.word	0x00000000
        /*0070*/ 	.short	0x0000
        /*0072*/ 	.short	0x0000
        /*0074*/ 	.byte	0x00, 0xf5, 0x21, 0x00


	//----- nvinfo : EIATTR_SPARSE_MMA_MASK
	.align		4
.L_35:
        /*0078*/ 	.byte	0x03, 0x50
        /*007a*/ 	.short	0x0000


	//----- nvinfo : EIATTR_MAXREG_COUNT
	.align		4
        /*007c*/ 	.byte	0x03, 0x1b
        /*007e*/ 	.short	0x00ff


	//----- nvinfo : EIATTR_MERCURY_ISA_VERSION
	.align		4
        /*0080*/ 	.byte	0x03, 0x5f
        /*0082*/ 	.short	0x0101


	//----- nvinfo : EIATTR_VRC_CTA_INIT_COUNT
	.align		4
        /*0084*/ 	.byte	0x02, 0x4a
	.zero		1
	.zero		1


	//----- nvinfo : EIATTR_EXIT_INSTR_OFFSETS
	.align		4
        /*0088*/ 	.byte	0x04, 0x1c
        /*008a*/ 	.short	(.L_37 - .L_36)


	//   ....[0]....
.L_36:
        /*008c*/ 	.word	0x00000080


	//   ....[1]....
        /*0090*/ 	.word	0x00000140


	//   ....[2]....
        /*0094*/ 	.word	0x00000350


	//   ....[3]....
        /*0098*/ 	.word	0x00000470


	//   ....[4]....
        /*009c*/ 	.word	0x00000540


	//   ....[5]....
        /*00a0*/ 	.word	0x000005a0


	//   ....[6]....
        /*00a4*/ 	.word	0x00000670


	//   ....[7]....
        /*00a8*/ 	.word	0x00000880


	//   ....[8]....
        /*00ac*/ 	.word	0x000009a0


	//   ....[9]....
        /*00b0*/ 	.word	0x00000a70


	//   ....[10]....
        /*00b4*/ 	.word	0x00000ad0


	//   ....[11]....
        /*00b8*/ 	.word	0x00000d30


	//   ....[12]....
        /*00bc*/ 	.word	0x00000e50


	//   ....[13]....
        /*00c0*/ 	.word	0x00000f20


	//   ....[14]....
        /*00c4*/ 	.word	0x00000f80


	//   ....[15]....
        /*00c8*/ 	.word	0x00001fd0


	//   ....[16]....
        /*00cc*/ 	.word	0x000029e0


	//----- nvinfo : EIATTR_CRS_STACK_SIZE
	.align		4
.L_37:
        /*00d0*/ 	.byte	0x04, 0x1e
        /*00d2*/ 	.short	(.L_39 - .L_38)
.L_38:
        /*00d4*/ 	.word	0x00000000


	//----- nvinfo : EIATTR_CBANK_PARAM_SIZE
	.align		4
.L_39:
        /*00d8*/ 	.byte	0x03, 0x19
        /*00da*/ 	.short	0x0028


	//----- nvinfo : EIATTR_PARAM_CBANK
	.align		4
        /*00dc*/ 	.byte	0x04, 0x0a
        /*00de*/ 	.short	(.L_41 - .L_40)
	.align		4
.L_40:
        /*00e0*/ 	.word	index@(.nv.constant0.ift_rsi_many_series_one_param_f32)
        /*00e4*/ 	.short	0x0380
        /*00e6*/ 	.short	0x0028


	//----- nvinfo : EIATTR_SW_WAR
	.align		4
.L_41:
        /*00e8*/ 	.byte	0x04, 0x36
        /*00ea*/ 	.short	(.L_43 - .L_42)
.L_42:
        /*00ec*/ 	.word	0x00000008
.L_43:


//--------------------- .nv.info.ift_rsi_batch_f32 --------------------------
	.section	.nv.info.ift_rsi_batch_f32,"",@"SHT_CUDA_INFO"
	.sectionflags	@""
	.align	4


	//----- nvinfo : EIATTR_CUDA_API_VERSION
	.align		4
        /*0000*/ 	.byte	0x04, 0x37
        /*0002*/ 	.short	(.L_45 - .L_44)
.L_44:
        /*0004*/ 	.word	0x00000082


	//----- nvinfo : EIATTR_KPARAM_INFO
	.align		4
.L_45:
        /*0008*/ 	.byte	0x04, 0x17
        /*000a*/ 	.short	(.L_47 - .L_46)
.L_46:
        /*000c*/ 	.word	0x00000000
        /*0010*/ 	.short	0x0006
        /*0012*/ 	.short	0x0028
        /*0014*/ 	.byte	0x00, 0xf5, 0x21, 0x00


	//----- nvinfo : EIATTR_KPARAM_INFO
	.align		4
.L_47:
        /*0018*/ 	.byte	0x04, 0x17
        /*001a*/ 	.short	(.L_49 - .L_48)
.L_48:
        /*001c*/ 	.word	0x00000000
        /*0020*/ 	.short	0x0005
        /*0022*/ 	.short	0x0020
        /*0024*/ 	.byte	0x00, 0xf5, 0x21, 0x00


	//----- nvinfo : EIATTR_KPARAM_INFO
	.align		4
.L_49:
        /*0028*/ 	.byte	0x04, 0x17
        /*002a*/ 	.short	(.L_51 - .L_50)
.L_50:
        /*002c*/ 	.word	0x00000000
        /*0030*/ 	.short	0x0004
        /*0032*/ 	.short	0x0018
        /*0034*/ 	.byte	0x00, 0xf5, 0x21, 0x00


	//----- nvinfo : EIATTR_KPARAM_INFO
	.align		4
.L_51:
        /*0038*/ 	.byte	0x04, 0x17
        /*003a*/ 	.short	(.L_53 - .L_52)
.L_52:
        /*003c*/ 	.word	0x00000000
        /*0040*/ 	.short	0x0003
        /*0042*/ 	.short	0x0010
        /*0044*/ 	.byte	0x00, 0xf0, 0x11, 0x00


	//----- nvinfo : EIATTR_KPARAM_INFO
	.align		4
.L_53:
        /*0048*/ 	.byte	0x04, 0x17
        /*004a*/ 	.short	(.L_55 - .L_54)
.L_54:
        /*004c*/ 	.word	0x00000000
        /*0050*/ 	.short	0x0002
        /*0052*/ 	.short	0x000c
        /*0054*/ 	.byte	0x00, 0xf0, 0x11, 0x00


	//----- nvinfo : EIATTR_KPARAM_INFO
	.align		4
.L_55:
        /*0058*/ 	.byte	0x04, 0x17
        /*005a*/ 	.short	(.L_57 - .L_56)
.L_56:
        /*005c*/ 	.word	0x00000000
        /*0060*/ 	.short	0x0001
        /*0062*/ 	.short	0x0008
        /*0064*/ 	.byte	0x00, 0xf0, 0x11, 0x00


	//----- nvinfo : EIATTR_KPARAM_INFO
	.align		4
.L_57:
        /*0068*/ 	.byte	0x04, 0x17
        /*006a*/ 	.short	(.L_59 - .L_58)
.L_58:
        /*006c*/ 	.word	0x00000000
        /*0070*/ 	.short	0x0000
        /*0072*/ 	.short	0x0000
        /*0074*/ 	.byte	0x00, 0xf5, 0x21, 0x00


	//----- nvinfo : EIATTR_SPARSE_MMA_MASK
	.align		4
.L_59:
        /*0078*/ 	.byte	0x03, 0x50
        /*007a*/ 	.short	0x0000


	//----- nvinfo : EIATTR_MAXREG_COUNT
	.align		4
        /*007c*/ 	.byte	0x03, 0x1b
        /*007e*/ 	.short	0x00ff


	//----- nvinfo : EIATTR_MERCURY_ISA_VERSION
	.align		4
        /*0080*/ 	.byte	0x03, 0x5f
        /*0082*/ 	.short	0x0101


	//----- nvinfo : EIATTR_COOP_GROUP_MASK_REGIDS
	.align		4
        /*0084*/ 	.byte	0x04, 0x29
        /*0086*/ 	.short	(.L_61 - .L_60)


	//   ....[0]....
.L_60:
        /*0088*/ 	.word	0x05000003


	//   ....[1]....
        /*008c*/ 	.word	0x05000003


	//   ....[2]....
        /*0090*/ 	.word	0x05000003


	//   ....[3]....
        /*0094*/ 	.word	0x05000003


	//   ....[4]....
        /*0098*/ 	.word	0x05000003


	//   ....[5]....
        /*009c*/ 	.word	0x05000003


	//   ....[6]....
        /*00a0*/ 	.word	0x05000003


	//   ....[7]....
        /*00a4*/ 	.word	0x05000003


	//   ....[8]....
        /*00a8*/ 	.word	0x05000003


	//   ....[9]....
        /*00ac*/ 	.word	0x05000003


	//----- nvinfo : EIATTR_COOP_GROUP_INSTR_OFFSETS
	.align		4
.L_61:
        /*00b0*/ 	.byte	0x04, 0x28
        /*00b2*/ 	.short	(.L_63 - .L_62)


	//   ....[0]....
.L_62:
        /*00b4*/ 	.word	0x00001050


	//   ....[1]....
        /*00b8*/ 	.word	0x00001060


	//   ....[2]....
        /*00bc*/ 	.word	0x00001090


	//   ....[3]....
        /*00c0*/ 	.word	0x000010a0


	//   ....[4]....
        /*00c4*/ 	.word	0x000010d0


	//   ....[5]....
        /*00c8*/ 	.word	0x000010e0


	//   ....[6]....
        /*00cc*/ 	.word	0x00001110


	//   ....[7]....
        /*00d0*/ 	.word	0x00001120


	//   ....[8]....
        /*00d4*/ 	.word	0x00001150


	//   ....[9]....
        /*00d8*/ 	.word	0x00001160


	//----- nvinfo : EIATTR_VRC_CTA_INIT_COUNT
	.align		4
.L_63:
        /*00dc*/ 	.byte	0x02, 0x4a
	.zero		1
	.zero		1


	//----- nvinfo : EIATTR_EXIT_INSTR_OFFSETS
	.align		4
        /*00e0*/ 	.byte	0x04, 0x1c
        /*00e2*/ 	.short	(.L_65 - .L_64)


	//   ....[0]....
.L_64:
        /*00e4*/ 	.word	0x00000040


	//   ....[1]....
        /*00e8*/ 	.word	0x00002840


	//----- nvinfo : EIATTR_CRS_STACK_SIZE
	.align		4
.L_65:
        /*00ec*/ 	.byte	0x04, 0x1e
        /*00ee*/ 	.short	(.L_67 - .L_66)
.L_66:
        /*00f0*/ 	.word	0x00000000


	//----- nvinfo : EIATTR_CBANK_PARAM_SIZE
	.align		4
.L_67:
        /*00f4*/ 	.byte	0x03, 0x19
        /*00f6*/ 	.short	0x0030


	//----- nvinfo : EIATTR_PARAM_CBANK
	.align		4
        /*00f8*/ 	.byte	0x04, 0x0a
        /*00fa*/ 	.short	(.L_69 - .L_68)
	.align		4
.L_68:
        /*00fc*/ 	.word	index@(.nv.constant0.ift_rsi_batch_f32)
        /*0100*/ 	.short	0x0380
        /*0102*/ 	.short	0x0030


	//----- nvinfo : EIATTR_SW_WAR
	.align		4
.L_69:
        /*0104*/ 	.byte	0x04, 0x36
        /*0106*/ 	.short	(.L_71 - .L_70)
.L_70:
        /*0108*/ 	.word	0x00000008
.L_71:


//--------------------- .nv.callgraph             --------------------------
	.section	.nv.callgraph,"",@"SHT_CUDA_CALLGRAPH"
	.align	4
	.sectionentsize	8
	.align		4
        /*0000*/ 	.word	0x00000000
	.align		4
        /*0004*/ 	.word	0xffffffff
	.align		4
        /*0008*/ 	.word	0x00000000
	.align		4
        /*000c*/ 	.word	0xfffffffe
	.align		4
        /*0010*/ 	.word	0x00000000
	.align		4
        /*0014*/ 	.word	0xfffffffd
	.align		4
        /*0018*/ 	.word	0x00000000
	.align		4
        /*001c*/ 	.word	0xfffffffc


//--------------------- .text.ift_rsi_many_series_one_param_f32 --------------------------
	.section	.text.ift_rsi_many_series_one_param_f32,"ax",@progbits
	.align	128
        .global         ift_rsi_many_series_one_param_f32
        .type           ift_rsi_many_series_one_param_f32,@function
        .size           ift_rsi_many_series_one_param_f32,(.L_x_108 - ift_rsi_many_series_one_param_f32)
        .other          ift_rsi_many_series_one_param_f32,@"STO_CUDA_ENTRY STV_DEFAULT"
ift_rsi_many_series_one_param_f32:
.text.ift_rsi_many_series_one_param_f32:
[----:B------:R-:W-:Y:S01]  /*0000*/  LDC R1, c[0x0][0x37c] ;  /* 0x0000df00ff017b82 */ /* 0x000fe20000000800 */
[----:B------:R-:W0:Y:S07]  /*0010*/  S2R R0, SR_TID.X ;  /* 0x0000000000007919 */ /* 0x000e2e0000002100 */
[----:B------:R-:W0:Y:S01]  /*0020*/  S2UR UR4, SR_CTAID.X ;  /* 0x00000000000479c3 */ /* 0x000e220000002500 */
[----:B------:R-:W1:Y:S07]  /*0030*/  LDCU UR5, c[0x0][0x390] ;  /* 0x00007200ff0577ac */ /* 0x000e6e0008000800 */
[----:B------:R-:W0:Y:S01]  /*0040*/  LDC R7, c[0x0][0x360] ;  /* 0x0000d800ff077b82 */ /* 0x000e220000000800 */
[----:B-1----:R-:W-:Y:S01]  /*0050*/  MOV R2, UR5 ;  /* 0x0000000500027c02 */ /* 0x002fe20008000f00 */
[----:B0-----:R-:W-:-:S05]  /*0060*/  IMAD R7, R7, UR4, R0 ;  /* 0x0000000407077c24 */ /* 0x001fca000f8e0200 */
[----:B------:R-:W-:-:S13]  /*0070*/  ISETP.GE.AND P0, PT, R7, R2, PT ;  /* 0x000000020700720c */ /* 0x000fda0003f06270 */
[----:B------:R-:W-:Y:S05]  /*0080*/  @P0 EXIT ;  /* 0x000000000000094d */ /* 0x000fea0003800000 */
[----:B------:R-:W0:Y:S01]  /*0090*/  LDCU.64 UR8, c[0x0][0x398] ;  /* 0x00007300ff0877ac */ /* 0x000e220008000a00 */
[----:B------:R-:W1:Y:S01]  /*00a0*/  LDC R6, c[0x0][0x394] ;  /* 0x0000e500ff067b82 */ /* 0x000e620000000800 */
[----:B------:R-:W2:Y:S01]  /*00b0*/  LDCU.64 UR6, c[0x0][0x358] ;  /* 0x00006b00ff0677ac */ /* 0x000ea20008000a00 */
[----:B0-----:R-:W-:Y:S02]  /*00c0*/  UISETP.LT.AND UP0, UPT, UR8, UR9, UPT ;  /* 0x000000090800728c */ /* 0x001fe4000bf01270 */
[----:B------:R-:W-:Y:S02]  /*00d0*/  UISETP.LT.AND UP1, UPT, UR8, UR9, UPT ;  /* 0x000000090800728c */ /* 0x000fe4000bf21270 */
[----:B------:R-:W-:Y:S02]  /*00e0*/  USEL UR4, UR8, UR9, UP0 ;  /* 0x0000000908047287 */ /* 0x000fe40008000000 */
[----:B------:R-:W-:-:S04]  /*00f0*/  USEL UR5, UR8, UR9, !UP1 ;  /* 0x0000000908057287 */ /* 0x000fc8000c800000 */
[----:B------:R-:W-:Y:S02]  /*0100*/  ISETP.LT.AND P0, PT, RZ, UR4, PT ;  /* 0x00000004ff007c0c */ /* 0x000fe4000bf01270 */
[----:B-1----:R-:W-:-:S13]  /*0110*/  ISETP.GE.AND P1, PT, R6, UR5, PT ;  /* 0x0000000506007c0c */ /* 0x002fda000bf26270 */
[----:B--2---:R-:W-:Y:S05]  /*0120*/  @P0 BRA P1, `(.L_x_0) ;  /* 0x0000000400200947 */ /* 0x004fea0000800000 */
[----:B------:R-:W-:-:S13]  /*0130*/  ISETP.GE.AND P0, PT, R6, 0x1, PT ;  /* 0x000000010600780c */ /* 0x000fda0003f06270 */
[----:B------:R-:W-:Y:S05]  /*0140*/  @!P0 EXIT ;  /* 0x000000000000894d */ /* 0x000fea0003800000 */
[C---:B------:R-:W-:Y:S01]  /*0150*/  ISETP.GE.U32.AND P0, PT, R6.reuse, 0x8, PT ;  /* 0x000000080600780c */ /* 0x040fe20003f06070 */
[----:B------:R-:W-:Y:S01]  /*0160*/  HFMA2 R0, -RZ, RZ, 0, 0 ;  /* 0x00000000ff007431 */ /* 0x000fe200000001ff */
[----:B------:R-:W-:-:S04]  /*0170*/  LOP3.LUT R24, R6, 0x7, RZ, 0xc0, !PT ;  /* 0x0000000706187812 */ /* 0x000fc800078ec0ff */
[----:B------:R-:W-:-:S07]  /*0180*/  ISETP.NE.AND P1, PT, R24, RZ, PT ;  /* 0x000000ff1800720c */ /* 0x000fce0003f25270 */
[----:B------:R-:W-:Y:S06]  /*0190*/  @!P0 BRA `(.L_x_1) ;  /* 0x00000000006c8947 */ /* 0x000fec0003800000 */
[----:B------:R-:W0:Y:S01]  /*01a0*/  LDC.64 R4, c[0x0][0x3a0] ;  /* 0x0000e800ff047b82 */ /* 0x000e220000000a00 */
[----:B------:R-:W-:Y:S01]  /*01b0*/  LOP3.LUT R0, R6, 0x7ffffff8, RZ, 0xc0, !PT ;  /* 0x7ffffff806007812 */ /* 0x000fe200078ec0ff */
[----:B------:R-:W-:Y:S01]  /*01c0*/  IMAD.MOV.U32 R27, RZ, RZ, 0x7fffffff ;  /* 0x7fffffffff1b7424 */ /* 0x000fe200078e00ff */
[----:B------:R-:W-:Y:S01]  /*01d0*/  MOV R25, R7 ;  /* 0x0000000700197202 */ /* 0x000fe20000000f00 */
[----:B------:R-:W1:Y:S01]  /*01e0*/  LDCU UR4, c[0x0][0x390] ;  /* 0x00007200ff0477ac */ /* 0x000e620008000800 */
[----:B------:R-:W-:-:S07]  /*01f0*/  IADD3 R3, PT, PT, -R0, RZ, RZ ;  /* 0x000000ff00037210 */ /* 0x000fce0007ffe1ff */
.L_x_2:
[----:B0-2---:R-:W-:Y:S01]  /*0200*/  IMAD.WIDE R16, R25, 0x4, R4 ;  /* 0x0000000419107825 */ /* 0x005fe200078e0204 */
[----:B-1----:R-:W-:-:S03]  /*0210*/  MOV R2, UR4 ;  /* 0x0000000400027c02 */ /* 0x002fc60008000f00 */
[----:B------:R-:W-:Y:S01]  /*0220*/  VIADD R3, R3, 0x8 ;  /* 0x0000000803037836 */ /* 0x000fe20000000000 */
[----:B------:R2:W-:Y:S01]  /*0230*/  STG.E desc[UR6][R16.64], R27 ;  /* 0x0000001b10007986 */ /* 0x0005e2000c101906 */
[C---:B------:R-:W-:Y:S01]  /*0240*/  IMAD.WIDE R18, R2.reuse, 0x4, R16 ;  /* 0x0000000402127825 */ /* 0x040fe200078e0210 */
[C---:B------:R-:W-:Y:S02]  /*0250*/  LEA R25, R2.reuse, R25, 0x3 ;  /* 0x0000001902197211 */ /* 0x040fe400078e18ff */
[----:B------:R-:W-:Y:S02]  /*0260*/  ISETP.NE.AND P0, PT, R3, RZ, PT ;  /* 0x000000ff0300720c */ /* 0x000fe40003f05270 */
[----:B------:R2:W-:Y:S01]  /*0270*/  STG.E desc[UR6][R18.64], R27 ;  /* 0x0000001b12007986 */ /* 0x0005e2000c101906 */
[----:B------:R-:W-:-:S05]  /*0280*/  IMAD.WIDE R20, R2, 0x4, R18 ;  /* 0x0000000402147825 */ /* 0x000fca00078e0212 */
        /* <DEDUP_REMOVED lines=11> */
[----:B------:R-:W-:Y:S05]  /*0340*/  @P0 BRA `(.L_x_2) ;  /* 0xfffffffc00ac0947 */ /* 0x000fea000383ffff */
.L_x_1:
[----:B------:R-:W-:Y:S05]  /*0350*/  @!P1 EXIT ;  /* 0x000000000000994d */ /* 0x000fea0003800000 */
[----:B------:R-:W2:Y:S01]  /*0360*/  LDC R6, c[0x0][0x394] ;  /* 0x0000e500ff067b82 */ /* 0x000ea20000000800 */
[----:B------:R-:W-:Y:S02]  /*0370*/  ISETP.GE.U32.AND P0, PT, R24, 0x4, PT ;  /* 0x000000041800780c */ /* 0x000fe40003f06070 */
[----:B--2---:R-:W-:-:S04]  /*0380*/  LOP3.LUT R14, R6, 0x3, RZ, 0xc0, !PT ;  /* 0x00000003060e7812 */ /* 0x004fc800078ec0ff */
[----:B------:R-:W-:-:S07]  /*0390*/  ISETP.NE.AND P1, PT, R14, RZ, PT ;  /* 0x000000ff0e00720c */ /* 0x000fce0003f25270 */
[----:B------:R-:W-:Y:S06]  /*03a0*/  @!P0 BRA `(.L_x_3) ;  /* 0x0000000000308947 */ /* 0x000fec0003800000 */
[----:B------:R-:W0:Y:S01]  /*03b0*/  LDC.64 R4, c[0x0][0x3a0] ;  /* 0x0000e800ff047b82 */ /* 0x000e220000000a00 */
[C---:B------:R-:W-:Y:S02]  /*03c0*/  IMAD R3, R0.reuse, R2, R7 ;  /* 0x0000000200037224 */ /* 0x040fe400078e0207 */
[----:B------:R-:W-:Y:S02]  /*03d0*/  VIADD R0, R0, 0x4 ;  /* 0x0000000400007836 */ /* 0x000fe40000000000 */
[----:B0-----:R-:W-:Y:S01]  /*03e0*/  IMAD.WIDE R4, R3, 0x4, R4 ;  /* 0x0000000403047825 */ /* 0x001fe200078e0204 */
[----:B------:R-:W-:-:S03]  /*03f0*/  MOV R3, 0x7fffffff ;  /* 0x7fffffff00037802 */ /* 0x000fc60000000f00 */
[C---:B------:R-:W-:Y:S02]  /*0400*/  IMAD.WIDE R8, R2.reuse, 0x4, R4 ;  /* 0x0000000402087825 */ /* 0x040fe400078e0204 */
[----:B------:R0:W-:Y:S04]  /*0410*/  STG.E desc[UR6][R4.64], R3 ;  /* 0x0000000304007986 */ /* 0x0001e8000c101906 */
[----:B------:R0:W-:Y:S01]  /*0420*/  STG.E desc[UR6][R8.64], R3 ;  /* 0x0000000308007986 */ /* 0x0001e2000c101906 */
[----:B------:R-:W-:-:S05]  /*0430*/  IMAD.WIDE R10, R2, 0x4, R8 ;  /* 0x00000004020a7825 */ /* 0x000fca00078e0208 */
[----:B------:R0:W-:Y:S01]  /*0440*/  STG.E desc[UR6][R10.64], R3 ;  /* 0x000000030a007986 */ /* 0x0001e2000c101906 */
[----:B------:R-:W-:-:S05]  /*0450*/  IMAD.WIDE R12, R2, 0x4, R10 ;  /* 0x00000004020c7825 */ /* 0x000fca00078e020a */
[----:B------:R0:W-:Y:S02]  /*0460*/  STG.E desc[UR6][R12.64], R3 ;  /* 0x000000030c007986 */ /* 0x0001e4000c101906 */
.L_x_3:
[----:B------:R-:W-:Y:S05]  /*0470*/  @!P1 EXIT ;  /* 0x000000000000994d */ /* 0x000fea0003800000 */
[----:B------:R-:W-:Y:S02]  /*0480*/  ISETP.NE.AND P0, PT, R14, 0x1, PT ;  /* 0x000000010e00780c */ /* 0x000fe40003f05270 */
[----:B0-----:R-:W-:-:S04]  /*0490*/  LOP3.LUT R3, R6, 0x1, RZ, 0xc0, !PT ;  /* 0x0000000106037812 */ /* 0x001fc800078ec0ff */
[----:B------:R-:W-:-:S07]  /*04a0*/  ISETP.NE.U32.AND P1, PT, R3, 0x1, PT ;  /* 0x000000010300780c */ /* 0x000fce0003f25070 */
[----:B------:R-:W-:Y:S06]  /*04b0*/  @!P0 BRA `(.L_x_4) ;  /* 0x0000000000208947 */ /* 0x000fec0003800000 */
[----:B------:R-:W0:Y:S01]  /*04c0*/  LDC.64 R4, c[0x0][0x3a0] ;  /* 0x0000e800ff047b82 */ /* 0x000e220000000a00 */
[C---:B------:R-:W-:Y:S01]  /*04d0*/  IMAD R3, R0.reuse, R2, R7 ;  /* 0x0000000200037224 */ /* 0x040fe200078e0207 */
[----:B------:R-:W-:-:S03]  /*04e0*/  IADD3 R0, PT, PT, R0, 0x2, RZ ;  /* 0x0000000200007810 */ /* 0x000fc60007ffe0ff */
[----:B0-----:R-:W-:Y:S01]  /*04f0*/  IMAD.WIDE R4, R3, 0x4, R4 ;  /* 0x0000000403047825 */ /* 0x001fe200078e0204 */
[----:B------:R-:W-:-:S03]  /*0500*/  MOV R3, 0x7fffffff ;  /* 0x7fffffff00037802 */ /* 0x000fc60000000f00 */
[----:B------:R-:W-:Y:S02]  /*0510*/  IMAD.WIDE R8, R2, 0x4, R4 ;  /* 0x0000000402087825 */ /* 0x000fe400078e0204 */
[----:B------:R0:W-:Y:S04]  /*0520*/  STG.E desc[UR6][R4.64], R3 ;  /* 0x0000000304007986 */ /* 0x0001e8000c101906 */
[----:B------:R0:W-:Y:S02]  /*0530*/  STG.E desc[UR6][R8.64], R3 ;  /* 0x0000000308007986 */ /* 0x0001e4000c101906 */
.L_x_4:
[----:B------:R-:W-:Y:S05]  /*0540*/  @P1 EXIT ;  /* 0x000000000000194d */ /* 0x000fea0003800000 */
[----:B0-----:R-:W0:Y:S01]  /*0550*/  LDC.64 R4, c[0x0][0x3a0] ;  /* 0x0000e800ff047b82 */ /* 0x001e220000000a00 */
[----:B------:R-:W-:Y:S02]  /*0560*/  IMAD R3, R0, R2, R7 ;  /* 0x0000000200037224 */ /* 0x000fe400078e0207 */
[----:B------:R-:W-:Y:S02]  /*0570*/  IMAD.MOV.U32 R7, RZ, RZ, 0x7fffffff ;  /* 0x7fffffffff077424 */ /* 0x000fe400078e00ff */
[----:B0-----:R-:W-:-:S05]  /*0580*/  IMAD.WIDE R2, R3, 0x4, R4 ;  /* 0x0000000403027825 */ /* 0x001fca00078e0204 */
[----:B------:R-:W-:Y:S01]  /*0590*/  STG.E desc[UR6][R2.64], R7 ;  /* 0x0000000702007986 */ /* 0x000fe2000c101906 */
[----:B------:R-:W-:Y:S05]  /*05a0*/  EXIT ;  /* 0x000000000000794d */ /* 0x000fea0003800000 */
.L_x_0:
[----:B------:R-:W0:Y:S01]  /*05b0*/  LDCU.64 UR4, c[0x0][0x388] ;  /* 0x00007100ff0477ac */ /* 0x000e220008000a00 */
[----:B------:R-:W-:Y:S01]  /*05c0*/  HFMA2 R4, -RZ, RZ, 0, 0 ;  /* 0x00000000ff047431 */ /* 0x000fe200000001ff */
[----:B0-----:R-:W-:-:S04]  /*05d0*/  UISETP.NE.U32.AND UP0, UPT, UR4, URZ, UPT ;  /* 0x000000ff0400728c */ /* 0x001fc8000bf05070 */
[----:B------:R-:W-:-:S09]  /*05e0*/  UISETP.NE.AND.EX UP0, UPT, UR5, URZ, UPT, UP0 ;  /* 0x000000ff0500728c */ /* 0x000fd2000bf05300 */
[----:B------:R-:W-:Y:S05]  /*05f0*/  BRA.U !UP0, `(.L_x_5) ;  /* 0x00000001080c7547 */ /* 0x000fea000b800000 */
[----:B------:R-:W0:Y:S02]  /*0600*/  LDC.64 R4, c[0x0][0x388] ;  /* 0x0000e200ff047b82 */ /* 0x000e240000000a00 */
[----:B0-----:R-:W-:-:S06]  /*0610*/  IMAD.WIDE R4, R7, 0x4, R4 ;  /* 0x0000000407047825 */ /* 0x001fcc00078e0204 */
[----:B------:R0:W5:Y:S02]  /*0620*/  LDG.E.CONSTANT R4, desc[UR6][R4.64] ;  /* 0x0000000604047981 */ /* 0x000164000c1e9900 */
.L_x_5:
[----:B-----5:R-:W-:-:S04]  /*0630*/  VIMNMX R29, PT, PT, RZ, R4, !PT ;  /* 0x00000004ff1d7248 */ /* 0x020fc80007fe0100 */
[----:B------:R-:W-:-:S13]  /*0640*/  ISETP.GE.AND P0, PT, R29, R6, PT ;  /* 0x000000061d00720c */ /* 0x000fda0003f06270 */
[----:B------:R-:W-:Y:S05]  /*0650*/  @!P0 BRA `(.L_x_6) ;  /* 0x0000000400208947 */ /* 0x000fea0003800000 */
[----:B------:R-:W-:-:S13]  /*0660*/  ISETP.GE.AND P0, PT, R6, 0x1, PT ;  /* 0x000000010600780c */ /* 0x000fda0003f06270 */
[----:B------:R-:W-:Y:S05]  /*0670*/  @!P0 EXIT ;  /* 0x000000000000894d */ /* 0x000fea0003800000 */
[C---:B------:R-:W-:Y:S02]  /*0680*/  ISETP.GE.U32.AND P0, PT, R6.reuse, 0x8, PT ;  /* 0x000000080600780c */ /* 0x040fe40003f06070 */
[----:B------:R-:W-:Y:S02]  /*0690*/  LOP3.LUT R24, R6, 0x7, RZ, 0xc0, !PT ;  /* 0x0000000706187812 */ /* 0x000fe400078ec0ff */
[----:B------:R-:W-:Y:S02]  /*06a0*/  MOV R0, RZ ;  /* 0x000000ff00007202 */ /* 0x000fe40000000f00 */
[----:B------:R-:W-:-:S07]  /*06b0*/  ISETP.NE.AND P1, PT, R24, RZ, PT ;  /* 0x000000ff1800720c */ /* 0x000fce0003f25270 */
[----:B------:R-:W-:Y:S06]  /*06c0*/  @!P0 BRA `(.L_x_7) ;  /* 0x00000000006c8947 */ /* 0x000fec0003800000 */
[----:B0-----:R-:W0:Y:S01]  /*06d0*/  LDC.64 R4, c[0x0][0x3a0] ;  /* 0x0000e800ff047b82 */ /* 0x001e220000000a00 */
[----:B------:R-:W-:Y:S01]  /*06e0*/  LOP3.LUT R0, R6, 0x7ffffff8, RZ, 0xc0, !PT ;  /* 0x7ffffff806007812 */ /* 0x000fe200078ec0ff */
[----:B------:R-:W-:Y:S01]  /*06f0*/  IMAD.MOV.U32 R27, RZ, RZ, 0x7fffffff ;  /* 0x7fffffffff1b7424 */ /* 0x000fe200078e00ff */
[----:B------:R-:W-:Y:S01]  /*0700*/  MOV R25, R7 ;  /* 0x0000000700197202 */ /* 0x000fe20000000f00 */
[----:B------:R-:W1:Y:S01]  /*0710*/  LDCU UR4, c[0x0][0x390] ;  /* 0x00007200ff0477ac */ /* 0x000e620008000800 */
[----:B------:R-:W-:-:S07]  /*0720*/  IADD3 R3, PT, PT, -R0, RZ, RZ ;  /* 0x000000ff00037210 */ /* 0x000fce0007ffe1ff */
.L_x_8:
[----:B0-2---:R-:W-:Y:S01]  /*0730*/  IMAD.WIDE R16, R25, 0x4, R4 ;  /* 0x0000000419107825 */ /* 0x005fe200078e0204 */
[----:B-1----:R-:W-:Y:S02]  /*0740*/  MOV R2, UR4 ;  /* 0x0000000400027c02 */ /* 0x002fe40008000f00 */
[----:B------:R-:W-:Y:S02]  /*0750*/  IADD3 R3, PT, PT, R3, 0x8, RZ ;  /* 0x0000000803037810 */ /* 0x000fe40007ffe0ff */
[----:B------:R2:W-:Y:S01]  /*0760*/  STG.E desc[UR6][R16.64], R27 ;  /* 0x0000001b10007986 */ /* 0x0005e2000c101906 */
[----:B------:R-:W-:Y:S01]  /*0770*/  IMAD.WIDE R18, R2, 0x4, R16 ;  /* 0x0000000402127825 */ /* 0x000fe200078e0210 */
[----:B------:R-:W-:-:S03]  /*0780*/  ISETP.NE.AND P0, PT, R3, RZ, PT ;  /* 0x000000ff0300720c */ /* 0x000fc60003f05270 */
[C---:B------:R-:W-:Y:S01]  /*0790*/  IMAD R25, R2.reuse, 0x8, R25 ;  /* 0x0000000802197824 */ /* 0x040fe200078e0219 */
        /* <DEDUP_REMOVED lines=14> */
.L_x_7:
[----:B------:R-:W-:Y:S05]  /*0880*/  @!P1 EXIT ;  /* 0x000000000000994d */ /* 0x000fea0003800000 */
[----:B------:R-:W2:Y:S01]  /*0890*/  LDC R6, c[0x0][0x394] ;  /* 0x0000e500ff067b82 */ /* 0x000ea20000000800 */
[----:B------:R-:W-:Y:S02]  /*08a0*/  ISETP.GE.U32.AND P0, PT, R24, 0x4, PT ;  /* 0x000000041800780c */ /* 0x000fe40003f06070 */
[----:B--2---:R-:W-:-:S04]  /*08b0*/  LOP3.LUT R14, R6, 0x3, RZ, 0xc0, !PT ;  /* 0x00000003060e7812 */ /* 0x004fc800078ec0ff */
[----:B------:R-:W-:-:S07]  /*08c0*/  ISETP.NE.AND P1, PT, R14, RZ, PT ;  /* 0x000000ff0e00720c */ /* 0x000fce0003f25270 */
[----:B------:R-:W-:Y:S06]  /*08d0*/  @!P0 BRA `(.L_x_9) ;  /* 0x0000000000308947 */ /* 0x000fec0003800000 */
[----:B0-----:R-:W0:Y:S01]  /*08e0*/  LDC.64 R4, c[0x0][0x3a0] ;  /* 0x0000e800ff047b82 */ /* 0x001e220000000a00 */
[C---:B------:R-:W-:Y:S01]  /*08f0*/  IMAD R3, R0.reuse, R2, R7 ;  /* 0x0000000200037224 */ /* 0x040fe200078e0207 */
[----:B------:R-:W-:-:S03]  /*0900*/  IADD3 R0, PT, PT, R0, 0x4, RZ ;  /* 0x0000000400007810 */ /* 0x000fc60007ffe0ff */
        /* <DEDUP_REMOVED lines=9> */
.L_x_9:
[----:B------:R-:W-:Y:S05]  /*09a0*/  @!P1 EXIT ;  /* 0x000000000000994d */ /* 0x000fea0003800000 */
[----:B------:R-:W-:Y:S02]  /*09b0*/  ISETP.NE.AND P0, PT, R14, 0x1, PT ;  /* 0x000000010e00780c */ /* 0x000fe40003f05270 */
[----:B------:R-:W-:-:S04]  /*09c0*/  LOP3.LUT R6, R6, 0x1, RZ, 0xc0, !PT ;  /* 0x0000000106067812 */ /* 0x000fc800078ec0ff */
[----:B------:R-:W-:-:S07]  /*09d0*/  ISETP.NE.U32.AND P1, PT, R6, 0x1, PT ;  /* 0x000000010600780c */ /* 0x000fce0003f25070 */
[----:B------:R-:W-:Y:S06]  /*09e0*/  @!P0 BRA `(.L_x_10) ;  /* 0x0000000000208947 */ /* 0x000fec0003800000 */
[----:B01----:R-:W0:Y:S01]  /*09f0*/  LDC.64 R4, c[0x0][0x3a0] ;  /* 0x0000e800ff047b82 */ /* 0x003e220000000a00 */
[C---:B------:R-:W-:Y:S02]  /*0a00*/  IMAD R3, R0.reuse, R2, R7 ;  /* 0x0000000200037224 */ /* 0x040fe400078e0207 */
[----:B------:R-:W-:Y:S02]  /*0a10*/  VIADD R0, R0, 0x2 ;  /* 0x0000000200007836 */ /* 0x000fe40000000000 */
[----:B0-----:R-:W-:Y:S01]  /*0a20*/  IMAD.WIDE R4, R3, 0x4, R4 ;  /* 0x0000000403047825 */ /* 0x001fe200078e0204 */
[----:B------:R-:W-:-:S03]  /*0a30*/  MOV R3, 0x7fffffff ;  /* 0x7fffffff00037802 */ /* 0x000fc60000000f00 */
[----:B------:R-:W-:Y:S02]  /*0a40*/  IMAD.WIDE R8, R2, 0x4, R4 ;  /* 0x0000000402087825 */ /* 0x000fe400078e0204 */
[----:B------:R2:W-:Y:S04]  /*0a50*/  STG.E desc[UR6][R4.64], R3 ;  /* 0x0000000304007986 */ /* 0x0005e8000c101906 */
[----:B------:R2:W-:Y:S02]  /*0a60*/  STG.E desc[UR6][R8.64], R3 ;  /* 0x0000000308007986 */ /* 0x0005e4000c101906 */
.L_x_10:
[----:B------:R-:W-:Y:S05]  /*0a70*/  @P1 EXIT ;  /* 0x000000000000194d */ /* 0x000fea0003800000 */
[----:B012---:R-:W0:Y:S01]  /*0a80*/  LDC.64 R4, c[0x0][0x3a0] ;  /* 0x0000e800ff047b82 */ /* 0x007e220000000a00 */
[----:B------:R-:W-:Y:S01]  /*0a90*/  IMAD R3, R0, R2, R7 ;  /* 0x0000000200037224 */ /* 0x000fe200078e0207 */
[----:B------:R-:W-:-:S03]  /*0aa0*/  MOV R7, 0x7fffffff ;  /* 0x7fffffff00077802 */ /* 0x000fc60000000f00 */
[----:B0-----:R-:W-:-:S05]  /*0ab0*/  IMAD.WIDE R2, R3, 0x4, R4 ;  /* 0x0000000403027825 */ /* 0x001fca00078e0204 */
[----:B------:R-:W-:Y:S01]  /*0ac0*/  STG.E desc[UR6][R2.64], R7 ;  /* 0x0000000702007986 */ /* 0x000fe2000c101906 */
[----:B------:R-:W-:Y:S05]  /*0ad0*/  EXIT ;  /* 0x000000000000794d */ /* 0x000fea0003800000 */
.L_x_6:
[----:B------:R-:W-:Y:S01]  /*0ae0*/  UISETP.LT.U32.AND UP0, UPT, UR8, UR9, UPT ;  /* 0x000000090800728c */ /* 0x000fe2000bf01070 */
[----:B------:R-:W-:-:S03]  /*0af0*/  IADD3 R3, PT, PT, -R29, R6, RZ ;  /* 0x000000061d037210 */ /* 0x000fc60007ffe1ff */
[----:B------:R-:W-:-:S06]  /*0b00*/  USEL UR4, UR8, UR9, !UP0 ;  /* 0x0000000908047287 */ /* 0x000fcc000c000000 */
[----:B------:R-:W-:-:S13]  /*0b10*/  ISETP.GE.AND P0, PT, R3, UR4, PT ;  /* 0x0000000403007c0c */ /* 0x000fda000bf06270 */
[----:B------:R-:W-:Y:S05]  /*0b20*/  @P0 BRA `(.L_x_11) ;  /* 0x0000000400180947 */ /* 0x000fea0003800000 */
[C---:B------:R-:W-:Y:S01]  /*0b30*/  ISETP.GE.U32.AND P0, PT, R6.reuse, 0x8, PT ;  /* 0x000000080600780c */ /* 0x040fe20003f06070 */
[----:B------:R-:W-:Y:S01]  /*0b40*/  HFMA2 R0, -RZ, RZ, 0, 0 ;  /* 0x00000000ff007431 */ /* 0x000fe200000001ff */
[----:B------:R-:W-:-:S04]  /*0b50*/  LOP3.LUT R24, R6, 0x7, RZ, 0xc0, !PT ;  /* 0x0000000706187812 */ /* 0x000fc800078ec0ff */
[----:B------:R-:W-:-:S07]  /*0b60*/  ISETP.NE.AND P1, PT, R24, RZ, PT ;  /* 0x000000ff1800720c */ /* 0x000fce0003f25270 */
[----:B------:R-:W-:Y:S06]  /*0b70*/  @!P0 BRA `(.L_x_12) ;  /* 0x00000000006c8947 */ /* 0x000fec0003800000 */
[----:B0-----:R-:W0:Y:S01]  /*0b80*/  LDC.64 R4, c[0x0][0x3a0] ;  /* 0x0000e800ff047b82 */ /* 0x001e220000000a00 */
[----:B------:R-:W-:Y:S01]  /*0b90*/  LOP3.LUT R0, R6, 0x7ffffff8, RZ, 0xc0, !PT ;  /* 0x7ffffff806007812 */ /* 0x000fe200078ec0ff */
[----:B------:R-:W-:Y:S01]  /*0ba0*/  IMAD.MOV.U32 R25, RZ, RZ, R7 ;  /* 0x000000ffff197224 */ /* 0x000fe200078e0007 */
[----:B------:R-:W-:Y:S01]  /*0bb0*/  MOV R27, 0x7fffffff ;  /* 0x7fffffff001b7802 */ /* 0x000fe20000000f00 */
[----:B------:R-:W1:Y:S01]  /*0bc0*/  LDCU UR4, c[0x0][0x390] ;  /* 0x00007200ff0477ac */ /* 0x000e620008000800 */
[----:B------:R-:W-:-:S07]  /*0bd0*/  IADD3 R3, PT, PT, -R0, RZ, RZ ;  /* 0x000000ff00037210 */ /* 0x000fce0007ffe1ff */
.L_x_13:
        /* <DEDUP_REMOVED lines=21> */
.L_x_12:
        /* <DEDUP_REMOVED lines=18> */
.L_x_14:
[----:B------:R-:W-:Y:S05]  /*0e50*/  @!P1 EXIT ;  /* 0x000000000000994d */ /* 0x000fea0003800000 */
[----:B------:R-:W-:Y:S02]  /*0e60*/  ISETP.NE.AND P0, PT, R14, 0x1, PT ;  /* 0x000000010e00780c */ /* 0x000fe40003f05270 */
[----:B------:R-:W-:-:S04]  /*0e70*/  LOP3.LUT R6, R6, 0x1, RZ, 0xc0, !PT ;  /* 0x0000000106067812 */ /* 0x000fc800078ec0ff */
[----:B------:R-:W-:-:S07]  /*0e80*/  ISETP.NE.U32.AND P1, PT, R6, 0x1, PT ;  /* 0x000000010600780c */ /* 0x000fce0003f25070 */
[----:B------:R-:W-:Y:S06]  /*0e90*/  @!P0 BRA `(.L_x_15) ;  /* 0x0000000000208947 */ /* 0x000fec0003800000 */
[----:B01----:R-:W0:Y:S01]  /*0ea0*/  LDC.64 R4, c[0x0][0x3a0] ;  /* 0x0000e800ff047b82 */ /* 0x003e220000000a00 */
[C---:B------:R-:W-:Y:S01]  /*0eb0*/  IMAD R3, R0.reuse, R2, R7 ;  /* 0x0000000200037224 */ /* 0x040fe200078e0207 */
[----:B------:R-:W-:-:S03]  /*0ec0*/  IADD3 R0, PT, PT, R0, 0x2, RZ ;  /* 0x0000000200007810 */ /* 0x000fc60007ffe0ff */
[----:B0-----:R-:W-:-:S04]  /*0ed0*/  IMAD.WIDE R4, R3, 0x4, R4 ;  /* 0x0000000403047825 */ /* 0x001fc800078e0204 */
[----:B------:R-:W-:Y:S02]  /*0ee0*/  IMAD.MOV.U32 R3, RZ, RZ, 0x7fffffff ;  /* 0x7fffffffff037424 */ /* 0x000fe400078e00ff */
[----:B------:R-:W-:-:S03]  /*0ef0*/  IMAD.WIDE R8, R2, 0x4, R4 ;  /* 0x0000000402087825 */ /* 0x000fc600078e0204 */
[----:B------:R2:W-:Y:S04]  /*0f00*/  STG.E desc[UR6][R4.64], R3 ;  /* 0x0000000304007986 */ /* 0x0005e8000c101906 */
[----:B------:R2:W-:Y:S02]  /*0f10*/  STG.E desc[UR6][R8.64], R3 ;  /* 0x0000000308007986 */ /* 0x0005e4000c101906 */
.L_x_15:
[----:B------:R-:W-:Y:S05]  /*0f20*/  @P1 EXIT ;  /* 0x000000000000194d */ /* 0x000fea0003800000 */
[----:B012---:R-:W0:Y:S01]  /*0f30*/  LDC.64 R4, c[0x0][0x3a0] ;  /* 0x0000e800ff047b82 */ /* 0x007e220000000a00 */
[----:B------:R-:W-:Y:S01]  /*0f40*/  IMAD R3, R0, R2, R7 ;  /* 0x0000000200037224 */ /* 0x000fe200078e0207 */
[----:B------:R-:W-:-:S03]  /*0f50*/  MOV R7, 0x7fffffff ;  /* 0x7fffffff00077802 */ /* 0x000fc60000000f00 */
[----:B0-----:R-:W-:-:S05]  /*0f60*/  IMAD.WIDE R2, R3, 0x4, R4 ;  /* 0x0000000403027825 */ /* 0x001fca00078e0204 */
[----:B------:R-:W-:Y:S01]  /*0f70*/  STG.E desc[UR6][R2.64], R7 ;  /* 0x0000000702007986 */ /* 0x000fe2000c101906 */
[----:B------:R-:W-:Y:S05]  /*0f80*/  EXIT ;  /* 0x000000000000794d */ /* 0x000fea0003800000 */
.L_x_11:
[----:B------:R-:W-:Y:S01]  /*0f90*/  IADD3 R22, PT, PT, R29, UR8, RZ ;  /* 0x000000081d167c10 */ /* 0x000fe2000fffe0ff */
[----:B------:R-:W-:Y:S04]  /*0fa0*/  BSSY.RECONVERGENT B0, `(.L_x_16) ;  /* 0x000004a000007945 */ /* 0x000fe80003800200 */
[----:B------:R-:W-:-:S05]  /*0fb0*/  VIADD R3, R22, UR9 ;  /* 0x0000000916037c36 */ /* 0x000fca0008000000 */
[----:B------:R-:W-:-:S04]  /*0fc0*/  VIADDMNMX R3, R3, 0xffffffff, R6, PT ;  /* 0xffffffff03037846 */ /* 0x000fc80003800106 */
[----:B------:R-:W-:-:S13]  /*0fd0*/  ISETP.GE.AND P0, PT, R3, 0x1, PT ;  /* 0x000000010300780c */ /* 0x000fda0003f06270 */
[----:B------:R-:W-:Y:S05]  /*0fe0*/  @!P0 BRA `(.L_x_17) ;  /* 0x0000000400148947 */ /* 0x000fea0003800000 */
[C---:B------:R-:W-:Y:S01]  /*0ff0*/  ISETP.GE.U32.AND P0, PT, R3.reuse, 0x8, PT ;  /* 0x000000080300780c */ /* 0x040fe20003f06070 */
[----:B------:R-:W-:Y:S01]  /*1000*/  BSSY.RECONVERGENT B1, `(.L_x_18) ;  /* 0x000001f000017945 */ /* 0x000fe20003800200 */
[----:B------:R-:W-:Y:S01]  /*1010*/  LOP3.LUT R28, R3, 0x7, RZ, 0xc0, !PT ;  /* 0x00000007031c7812 */ /* 0x000fe200078ec0ff */
[----:B------:R-:W-:-:S03]  /*1020*/  HFMA2 R6, -RZ, RZ, 0, 0 ;  /* 0x00000000ff067431 */ /* 0x000fc600000001ff */
[----:B------:R-:W-:-:S07]  /*1030*/  ISETP.NE.AND P1, PT, R28, RZ, PT ;  /* 0x000000ff1c00720c */ /* 0x000fce0003f25270 */
[----:B------:R-:W-:Y:S06]  /*1040*/  @!P0 BRA `(.L_x_19) ;  /* 0x0000000000688947 */ /* 0x000fec0003800000 */
[----:B------:R-:W1:Y:S01]  /*1050*/  LDC R2, c[0x0][0x390] ;  /* 0x0000e400ff027b82 */ /* 0x000e620000000800 */
[----:B------:R-:W-:Y:S02]  /*1060*/  LOP3.LUT R6, R3, 0x7ffffff8, RZ, 0xc0, !PT ;  /* 0x7ffffff803067812 */ /* 0x000fe400078ec0ff */
[----:B------:R-:W-:Y:S02]  /*1070*/  MOV R23, R7 ;  /* 0x0000000700177202 */ /* 0x000fe40000000f00 */
[----:B------:R-:W-:Y:S01]  /*1080*/  MOV R27, 0x7fffffff ;  /* 0x7fffffff001b7802 */ /* 0x000fe20000000f00 */
[----:B------:R-:W-:Y:S02]  /*1090*/  IMAD.MOV R26, RZ, RZ, -R6 ;  /* 0x000000ffff1a7224 */ /* 0x000fe400078e0a06 */
[----:B0-----:R-:W0:Y:S05]  /*10a0*/  LDC.64 R4, c[0x0][0x3a0] ;  /* 0x0000e800ff047b82 */ /* 0x001e2a0000000a00 */
.L_x_20:
[----:B0-2---:R-:W-:Y:S01]  /*10b0*/  IMAD.WIDE R20, R23, 0x4, R4 ;  /* 0x0000000417147825 */ /* 0x005fe200078e0204 */
[----:B------:R-:W-:Y:S02]  /*10c0*/  IADD3 R26, PT, PT, R26, 0x8, RZ ;  /* 0x000000081a1a7810 */ /* 0x000fe40007ffe0ff */
[C---:B-1----:R-:W-:Y:S02]  /*10d0*/  LEA R23, R2.reuse, R23, 0x3 ;  /* 0x0000001702177211 */ /* 0x042fe400078e18ff */
[----:B------:R2:W-:Y:S01]  /*10e0*/  STG.E desc[UR6][R20.64], R27 ;  /* 0x0000001b14007986 */ /* 0x0005e2000c101906 */
[----:B------:R-:W-:Y:S01]  /*10f0*/  IMAD.WIDE R14, R2, 0x4, R20 ;  /* 0x00000004020e7825 */ /* 0x000fe200078e0214 */
[----:B------:R-:W-:-:S04]  /*1100*/  ISETP.NE.AND P0, PT, R26, RZ, PT ;  /* 0x000000ff1a00720c */ /* 0x000fc80003f05270 */
        /* <DEDUP_REMOVED lines=14> */
.L_x_19:
[----:B------:R-:W-:Y:S05]  /*11f0*/  BSYNC.RECONVERGENT B1 ;  /* 0x0000000000017941 */ /* 0x000fea0003800200 */
.L_x_18:
[----:B------:R-:W-:Y:S05]  /*1200*/  @!P1 BRA `(.L_x_17) ;  /* 0x00000000008c9947 */ /* 0x000fea0003800000 */
[----:B------:R-:W-:Y:S01]  /*1210*/  ISETP.GE.U32.AND P0, PT, R28, 0x4, PT ;  /* 0x000000041c00780c */ /* 0x000fe20003f06070 */
[----:B------:R-:W-:Y:S01]  /*1220*/  BSSY.RECONVERGENT B1, `(.L_x_21) ;  /* 0x0000010000017945 */ /* 0x000fe20003800200 */
[----:B--2---:R-:W-:-:S04]  /*1230*/  LOP3.LUT R14, R3, 0x3, RZ, 0xc0, !PT ;  /* 0x00000003030e7812 */ /* 0x004fc800078ec0ff */
[----:B------:R-:W-:-:S07]  /*1240*/  ISETP.NE.AND P1, PT, R14, RZ, PT ;  /* 0x000000ff0e00720c */ /* 0x000fce0003f25270 */
[----:B------:R-:W-:Y:S06]  /*1250*/  @!P0 BRA `(.L_x_22) ;  /* 0x0000000000308947 */ /* 0x000fec0003800000 */
[----:B0-----:R-:W0:Y:S01]  /*1260*/  LDC.64 R4, c[0x0][0x3a0] ;  /* 0x0000e800ff047b82 */ /* 0x001e220000000a00 */
[C---:B------:R-:W-:Y:S01]  /*1270*/  IMAD R9, R6.reuse, R2, R7 ;  /* 0x0000000206097224 */ /* 0x040fe200078e0207 */
[----:B------:R-:W-:Y:S01]  /*1280*/  MOV R15, 0x7fffffff ;  /* 0x7fffffff000f7802 */ /* 0x000fe20000000f00 */
[----:B------:R-:W-:Y:S02]  /*1290*/  VIADD R6, R6, 0x4 ;  /* 0x0000000406067836 */ /* 0x000fe40000000000 */
[----:B0-----:R-:W-:-:S05]  /*12a0*/  IMAD.WIDE R4, R9, 0x4, R4 ;  /* 0x0000000409047825 */ /* 0x001fca00078e0204 */
[----:B------:R1:W-:Y:S01]  /*12b0*/  STG.E desc[UR6][R4.64], R15 ;  /* 0x0000000f04007986 */ /* 0x0003e2000c101906 */
[----:B------:R-:W-:-:S05]  /*12c0*/  IMAD.WIDE R8, R2, 0x4, R4 ;  /* 0x0000000402087825 */ /* 0x000fca00078e0204 */
[----:B------:R1:W-:Y:S01]  /*12d0*/  STG.E desc[UR6][R8.64], R15 ;  /* 0x0000000f08007986 */ /* 0x0003e2000c101906 */
[----:B------:R-:W-:-:S05]  /*12e0*/  IMAD.WIDE R10, R2, 0x4, R8 ;  /* 0x00000004020a7825 */ /* 0x000fca00078e0208 */
[----:B------:R1:W-:Y:S01]  /*12f0*/  STG.E desc[UR6][R10.64], R15 ;  /* 0x0000000f0a007986 */ /* 0x0003e2000c101906 */
[----:B------:R-:W-:-:S05]  /*1300*/  IMAD.WIDE R12, R2, 0x4, R10 ;  /* 0x00000004020c7825 */ /* 0x000fca00078e020a */
[----:B------:R1:W-:Y:S02]  /*1310*/  STG.E desc[UR6][R12.64], R15 ;  /* 0x0000000f0c007986 */ /* 0x0003e4000c101906 */
.L_x_22:
[----:B------:R-:W-:Y:S05]  /*1320*/  BSYNC.RECONVERGENT B1 ;  /* 0x0000000000017941 */ /* 0x000fea0003800200 */
.L_x_21:
[----:B------:R-:W-:Y:S05]  /*1330*/  @!P1 BRA `(.L_x_17) ;  /* 0x0000000000409947 */ /* 0x000fea0003800000 */
[----:B------:R-:W-:Y:S02]  /*1340*/  ISETP.NE.AND P0, PT, R14, 0x1, PT ;  /* 0x000000010e00780c */ /* 0x000fe40003f05270 */
[----:B------:R-:W-:-:S04]  /*1350*/  LOP3.LUT R3, R3, 0x1, RZ, 0xc0, !PT ;  /* 0x0000000103037812 */ /* 0x000fc800078ec0ff */
[----:B------:R-:W-:-:S07]  /*1360*/  ISETP.NE.U32.AND P1, PT, R3, 0x1, PT ;  /* 0x000000010300780c */ /* 0x000fce0003f25070 */
[----:B01----:R-:W0:Y:S01]  /*1370*/  @P0 LDC.64 R4, c[0x0][0x3a0] ;  /* 0x0000e800ff040b82 */ /* 0x003e220000000a00 */
[C---:B------:R-:W-:Y:S01]  /*1380*/  @P0 IMAD R9, R6.reuse, R2, R7 ;  /* 0x0000000206090224 */ /* 0x040fe200078e0207 */
[----:B------:R-:W-:Y:S02]  /*1390*/  @P0 IADD3 R6, PT, PT, R6, 0x2, RZ ;  /* 0x0000000206060810 */ /* 0x000fe40007ffe0ff */
[----:B------:R-:W-:-:S04]  /*13a0*/  @P0 MOV R3, 0x7fffffff ;  /* 0x7fffffff00030802 */ /* 0x000fc80000000f00 */
[----:B------:R-:W1:Y:S01]  /*13b0*/  @!P1 LDC.64 R12, c[0x0][0x3a0] ;  /* 0x0000e800ff0c9b82 */ /* 0x000e620000000a00 */
[----:B0-----:R-:W-:-:S04]  /*13c0*/  @P0 IMAD.WIDE R8, R9, 0x4, R4 ;  /* 0x0000000409080825 */ /* 0x001fc800078e0204 */
[----:B------:R-:W-:Y:S01]  /*13d0*/  @!P1 IMAD R5, R6, R2, R7 ;  /* 0x0000000206059224 */ /* 0x000fe200078e0207 */
[----:B------:R3:W-:Y:S01]  /*13e0*/  @P0 STG.E desc[UR6][R8.64], R3 ;  /* 0x0000000308000986 */ /* 0x0007e2000c101906 */
[----:B------:R-:W-:-:S04]  /*13f0*/  @P0 IMAD.WIDE R10, R2, 0x4, R8 ;  /* 0x00000004020a0825 */ /* 0x000fc800078e0208 */
[----:B-1----:R-:W-:Y:S01]  /*1400*/  @!P1 IMAD.WIDE R4, R5, 0x4, R12 ;  /* 0x0000000405049825 */ /* 0x002fe200078e020c */
[----:B------:R-:W-:Y:S01]  /*1410*/  @!P1 MOV R13, 0x7fffffff ;  /* 0x7fffffff000d9802 */ /* 0x000fe20000000f00 */
[----:B------:R3:W-:Y:S04]  /*1420*/  @P0 STG.E desc[UR6][R10.64], R3 ;  /* 0x000000030a000986 */ /* 0x0007e8000c101906 */
[----:B------:R3:W-:Y:S02]  /*1430*/  @!P1 STG.E desc[UR6][R4.64], R13 ;  /* 0x0000000d04009986 */ /* 0x0007e4000c101906 */
.L_x_17:
[----:B------:R-:W-:Y:S05]  /*1440*/  BSYNC.RECONVERGENT B0 ;  /* 0x0000000000007941 */ /* 0x000fea0003800200 */
.L_x_16:
[----:B------:R-:W-:Y:S01]  /*1450*/  ISETP.GE.AND P0, PT, R29, R22, PT ;  /* 0x000000161d00720c */ /* 0x000fe20003f06270 */
[----:B------:R-:W-:Y:S01]  /*1460*/  BSSY.RECONVERGENT B0, `(.L_x_23) ;  /* 0x0000092000007945 */ /* 0x000fe20003800200 */
[----:B--2---:R-:W-:Y:S02]  /*1470*/  HFMA2 R17, -RZ, RZ, 0, 0 ;  /* 0x00000000ff117431 */ /* 0x004fe400000001ff */
[----:B01-3--:R-:W-:-:S09]  /*1480*/  IMAD.MOV.U32 R5, RZ, RZ, RZ ;  /* 0x000000ffff057224 */ /* 0x00bfd200078e00ff */
[----:B------:R-:W-:Y:S05]  /*1490*/  @P0 BRA `(.L_x_24) ;  /* 0x0000000800380947 */ /* 0x000fea0003800000 */
[----:B------:R-:W0:Y:S01]  /*14a0*/  LDC R6, c[0x0][0x398] ;  /* 0x0000e600ff067b82 */ /* 0x000e220000000800 */
[----:B------:R-:W-:Y:S01]  /*14b0*/  MOV R17, RZ ;  /* 0x000000ff00117202 */ /* 0x000fe20000000f00 */
[----:B------:R-:W-:Y:S01]  /*14c0*/  IMAD.MOV.U32 R5, RZ, RZ, RZ ;  /* 0x000000ffff057224 */ /* 0x000fe200078e00ff */
[C---:B0-----:R-:W-:Y:S02]  /*14d0*/  IADD3 R3, PT, PT, R6.reuse, -0x1, RZ ;  /* 0xffffffff06037810 */ /* 0x041fe40007ffe0ff */
[----:B------:R-:W-:Y:S02]  /*14e0*/  LOP3.LUT R8, R6, 0x7, RZ, 0xc0, !PT ;  /* 0x0000000706087812 */ /* 0x000fe400078ec0ff */
[----:B------:R-:W-:Y:S02]  /*14f0*/  ISETP.GE.U32.AND P1, PT, R3, 0x7, PT ;  /* 0x000000070300780c */ /* 0x000fe40003f26070 */
[----:B------:R-:W-:-:S11]  /*1500*/  ISETP.NE.AND P0, PT, R8, RZ, PT ;  /* 0x000000ff0800720c */ /* 0x000fd60003f05270 */
[----:B------:R-:W-:Y:S05]  /*1510*/  @!P1 BRA `(.L_x_25) ;  /* 0x0000000000fc9947 */ /* 0x000fea0003800000 */
[----:B------:R-:W0:Y:S01]  /*1520*/  LDC.64 R10, c[0x0][0x380] ;  /* 0x0000e000ff0a7b82 */ /* 0x000e220000000a00 */
[CC--:B------:R-:W-:Y:S01]  /*1530*/  IMAD R4, R29.reuse, R2.reuse, R2 ;  /* 0x000000021d047224 */ /* 0x0c0fe200078e0202 */
[----:B------:R-:W-:Y:S01]  /*1540*/  LOP3.LUT R16, R6, 0x7ffffff8, RZ, 0xc0, !PT ;  /* 0x7ffffff806107812 */ /* 0x000fe200078ec0ff */
[----:B------:R-:W-:Y:S01]  /*1550*/  IMAD R3, R29, R2, R7 ;  /* 0x000000021d037224 */ /* 0x000fe200078e0207 */
[----:B------:R-:W-:Y:S02]  /*1560*/  MOV R17, RZ ;  /* 0x000000ff00117202 */ /* 0x000fe40000000f00 */
[----:B------:R-:W-:Y:S02]  /*1570*/  IADD3 R9, PT, PT, R7, R4, RZ ;  /* 0x0000000407097210 */ /* 0x000fe40007ffe0ff */
[----:B------:R-:W-:-:S07]  /*1580*/  IADD3 R16, PT, PT, -R16, RZ, RZ ;  /* 0x000000ff10107210 */ /* 0x000fce0007ffe1ff */
.L_x_26:
[----:B0-----:R-:W-:-:S04]  /*1590*/  IMAD.WIDE R12, R9, 0x4, R10 ;  /* 0x00000004090c7825 */ /* 0x001fc800078e020a */
[----:B------:R-:W-:Y:S01]  /*15a0*/  IMAD.WIDE R14, R3, 0x4, R10 ;  /* 0x00000004030e7825 */ /* 0x000fe200078e020a */
[----:B------:R0:W2:Y:S03]  /*15b0*/  LDG.E.CONSTANT R4, desc[UR6][R12.64] ;  /* 0x000000060c047981 */ /* 0x0000a6000c1e9900 */
[C---:B------:R-:W-:Y:S01]  /*15c0*/  IMAD.WIDE R24, R2.reuse, 0x4, R12 ;  /* 0x0000000402187825 */ /* 0x040fe200078e020c */
[----:B------:R1:W2:Y:S03]  /*15d0*/  LDG.E.CONSTANT R23, desc[UR6][R14.64] ;  /* 0x000000060e177981 */ /* 0x0002a6000c1e9900 */
[C---:B------:R-:W-:Y:S02]  /*15e0*/  IMAD.WIDE R18, R2.reuse, 0x4, R24 ;  /* 0x0000000402127825 */ /* 0x040fe400078e0218 */
[----:B------:R-:W3:Y:S02]  /*15f0*/  LDG.E.CONSTANT R25, desc[UR6][R24.64] ;  /* 0x0000000618197981 */ /* 0x000ee4000c1e9900 */
[----:B0-----:R-:W-:-:S02]  /*1600*/  IMAD.WIDE R12, R2, 0x4, R18 ;  /* 0x00000004020c7825 */ /* 0x001fc400078e0212 */
[----:B------:R-:W4:Y:S02]  /*1610*/  LDG.E.CONSTANT R18, desc[UR6][R18.64] ;  /* 0x0000000612127981 */ /* 0x000f24000c1e9900 */
[C---:B-1----:R-:W-:Y:S02]  /*1620*/  IMAD.WIDE R14, R2.reuse, 0x4, R12 ;  /* 0x00000004020e7825 */ /* 0x042fe400078e020c */
[----:B------:R-:W5:Y:S02]  /*1630*/  LDG.E.CONSTANT R28, desc[UR6][R12.64] ;  /* 0x000000060c1c7981 */ /* 0x000f64000c1e9900 */
[C---:B------:R-:W-:Y:S02]  /*1640*/  IMAD.WIDE R20, R2.reuse, 0x4, R14 ;  /* 0x0000000402147825 */ /* 0x040fe400078e020e */
[----:B------:R-:W5:Y:S02]  /*1650*/  LDG.E.CONSTANT R15, desc[UR6][R14.64] ;  /* 0x000000060e0f7981 */ /* 0x000f64000c1e9900 */
[----:B------:R-:W-:-:S02]  /*1660*/  IMAD.WIDE R26, R2, 0x4, R20 ;  /* 0x00000004021a7825 */ /* 0x000fc400078e0214 */
[----:B------:R-:W5:Y:S04]  /*1670*/  LDG.E.CONSTANT R20, desc[UR6][R20.64] ;  /* 0x0000000614147981 */ /* 0x000f68000c1e9900 */
[----:B------:R0:W5:Y:S02]  /*1680*/  LDG.E.CONSTANT R12, desc[UR6][R26.64] ;  /* 0x000000061a0c7981 */ /* 0x000164000c1e9900 */
[----:B0-----:R-:W-:-:S05]  /*1690*/  IMAD.WIDE R26, R2, 0x4, R26 ;  /* 0x00000004021a7825 */ /* 0x001fca00078e021a */
[----:B------:R-:W5:Y:S01]  /*16a0*/  LDG.E.CONSTANT R24, desc[UR6][R26.64] ;  /* 0x000000061a187981 */ /* 0x000f62000c1e9900 */
[----:B------:R-:W-:Y:S01]  /*16b0*/  VIADD R16, R16, 0x8 ;  /* 0x0000000810107836 */ /* 0x000fe20000000000 */
[----:B------:R-:W-:Y:S02]  /*16c0*/  IADD3 R29, PT, PT, R29, 0x8, RZ ;  /* 0x000000081d1d7810 */ /* 0x000fe40007ffe0ff */
[C---:B------:R-:W-:Y:S02]  /*16d0*/  LEA R3, R2.reuse, R3, 0x3 ;  /* 0x0000000302037211 */ /* 0x040fe400078e18ff */
[----:B------:R-:W-:Y:S02]  /*16e0*/  LEA R9, R2, R9, 0x3 ;  /* 0x0000000902097211 */ /* 0x000fe400078e18ff */
[C---:B--2---:R-:W-:Y:S01]  /*16f0*/  FSETP.GT.AND P3, PT, R4.reuse, R23, PT ;  /* 0x000000170400720b */ /* 0x044fe20003f64000 */
[C---:B------:R-:W-:Y:S01]  /*1700*/  FADD R23, R4.reuse, -R23 ;  /* 0x8000001704177221 */ /* 0x040fe20000000000 */
[----:B---3--:R-:W-:Y:S01]  /*1710*/  FSETP.GT.AND P4, PT, R25, R4, PT ;  /* 0x000000041900720b */ /* 0x008fe20003f84000 */
[----:B------:R-:W-:Y:S01]  /*1720*/  FADD R4, -R4, R25 ;  /* 0x0000001904047221 */ /* 0x000fe20000000100 */
[----:B----4-:R-:W-:-:S09]  /*1730*/  FSETP.GT.AND P1, PT, R18, R25, PT ;  /* 0x000000191200720b */ /* 0x010fd20003f24000 */
[C---:B------:R-:W-:Y:S01]  /*1740*/  @P3 FADD R5, R23.reuse, R5 ;  /* 0x0000000517053221 */ /* 0x040fe20000000000 */
[----:B------:R-:W-:Y:S01]  /*1750*/  @!P3 FADD R17, -R23, R17 ;  /* 0x000000111711b221 */ /* 0x000fe20000000100 */
[----:B-----5:R-:W-:Y:S01]  /*1760*/  FSETP.GT.AND P2, PT, R28, R18, PT ;  /* 0x000000121c00720b */ /* 0x020fe20003f44000 */
[----:B------:R-:W-:Y:S01]  /*1770*/  FADD R14, -R25, R18 ;  /* 0x00000012190e7221 */ /* 0x000fe20000000100 */
[--C-:B------:R-:W-:Y:S01]  /*1780*/  @P4 FADD R5, R5, R4.reuse ;  /* 0x0000000405054221 */ /* 0x100fe20000000000 */
[----:B------:R-:W-:Y:S01]  /*1790*/  @!P4 FADD R17, R17, -R4 ;  /* 0x800000041111c221 */ /* 0x000fe20000000000 */
[----:B------:R-:W-:Y:S02]  /*17a0*/  FSETP.GT.AND P3, PT, R15, R28, PT ;  /* 0x0000001c0f00720b */ /* 0x000fe40003f64000 */
[----:B------:R-:W-:Y:S01]  /*17b0*/  @P1 FADD R5, R5, R14 ;  /* 0x0000000e05051221 */ /* 0x000fe20000000000 */
[----:B------:R-:W-:Y:S01]  /*17c0*/  FADD R18, -R18, R28 ;  /* 0x0000001c12127221 */ /* 0x000fe20000000100 */
[----:B------:R-:W-:Y:S01]  /*17d0*/  @!P1 FADD R17, R17, -R14 ;  /* 0x8000000e11119221 */ /* 0x000fe20000000000 */
[----:B------:R-:W-:-:S04]  /*17e0*/  FSETP.GT.AND P4, PT, R20, R15, PT ;  /* 0x0000000f1400720b */ /* 0x000fc80003f84000 */
[--C-:B------:R-:W-:Y:S01]  /*17f0*/  @P2 FADD R5, R5, R18.reuse ;  /* 0x0000001205052221 */ /* 0x100fe20000000000 */
[----:B------:R-:W-:Y:S01]  /*1800*/  FADD R28, -R28, R15 ;  /* 0x0000000f1c1c7221 */ /* 0x000fe20000000100 */
[----:B------:R-:W-:Y:S01]  /*1810*/  @!P2 FADD R17, R17, -R18 ;  /* 0x800000121111a221 */ /* 0x000fe20000000000 */
[----:B------:R-:W-:Y:S01]  /*1820*/  FSETP.GT.AND P1, PT, R12, R20, PT ;  /* 0x000000140c00720b */ /* 0x000fe20003f24000 */
[----:B------:R-:W-:Y:S01]  /*1830*/  FADD R4, -R15, R20 ;  /* 0x000000140f047221 */ /* 0x000fe20000000100 */
[--C-:B------:R-:W-:Y:S01]  /*1840*/  @P3 FADD R5, R5, R28.reuse ;  /* 0x0000001c05053221 */ /* 0x100fe20000000000 */
[----:B------:R-:W-:Y:S01]  /*1850*/  @!P3 FADD R17, R17, -R28 ;  /* 0x8000001c1111b221 */ /* 0x000fe20000000000 */
[----:B------:R-:W-:Y:S02]  /*1860*/  FADD R20, -R20, R12 ;  /* 0x0000000c14147221 */ /* 0x000fe40000000100 */
[--C-:B------:R-:W-:Y:S01]  /*1870*/  @P4 FADD R5, R5, R4.reuse ;  /* 0x0000000405054221 */ /* 0x100fe20000000000 */
[----:B------:R-:W-:-:S06]  /*1880*/  @!P4 FADD R17, R17, -R4 ;  /* 0x800000041111c221 */ /* 0x000fcc0000000000 */
[--C-:B------:R-:W-:Y:S01]  /*1890*/  @P1 FADD R5, R5, R20.reuse ;  /* 0x0000001405051221 */ /* 0x100fe20000000000 */
[----:B------:R-:W-:Y:S01]  /*18a0*/  @!P1 FADD R17, R17, -R20 ;  /* 0x8000001411119221 */ /* 0x000fe20000000000 */
[----:B------:R-:W-:Y:S02]  /*18b0*/  ISETP.NE.AND P1, PT, R16, RZ, PT ;  /* 0x000000ff1000720c */ /* 0x000fe40003f25270 */
[----:B------:R-:W-:Y:S01]  /*18c0*/  FSETP.GT.AND P2, PT, R24, R12, PT ;  /* 0x0000000c1800720b */ /* 0x000fe20003f44000 */
[----:B------:R-:W-:-:S12]  /*18d0*/  FADD R12, -R12, R24 ;  /* 0x000000180c0c7221 */ /* 0x000fd80000000100 */
[--C-:B------:R-:W-:Y:S01]  /*18e0*/  @P2 FADD R5, R5, R12.reuse ;  /* 0x0000000c05052221 */ /* 0x100fe20000000000 */
[----:B------:R-:W-:Y:S01]  /*18f0*/  @!P2 FADD R17, R17, -R12 ;  /* 0x8000000c1111a221 */ /* 0x000fe20000000000 */
[----:B------:R-:W-:Y:S06]  /*1900*/  @P1 BRA `(.L_x_26) ;  /* 0xfffffffc00201947 */ /* 0x000fec000383ffff */
.L_x_25:
[----:B------:R-:W-:Y:S05]  /*1910*/  @!P0 BRA `(.L_x_24) ;  /* 0x0000000400188947 */ /* 0x000fea0003800000 */
[----:B------:R-:W-:Y:S02]  /*1920*/  ISETP.GE.U32.AND P0, PT, R8, 0x4, PT ;  /* 0x000000040800780c */ /* 0x000fe40003f06070 */
[----:B------:R-:W-:-:S04]  /*1930*/  LOP3.LUT R3, R6, 0x3, RZ, 0xc0, !PT ;  /* 0x0000000306037812 */ /* 0x000fc800078ec0ff */
[----:B------:R-:W-:-:S07]  /*1940*/  ISETP.NE.AND P4, PT, R3, RZ, PT ;  /* 0x000000ff0300720c */ /* 0x000fce0003f85270 */
[----:B------:R-:W-:Y:S06]  /*1950*/  @!P0 BRA `(.L_x_27) ;  /* 0x0000000000788947 */ /* 0x000fec0003800000 */
[----:B------:R-:W0:Y:S01]  /*1960*/  LDC.64 R18, c[0x0][0x380] ;  /* 0x0000e000ff127b82 */ /* 0x000e220000000a00 */
[----:B------:R-:W-:-:S04]  /*1970*/  IMAD R9, R29, R2, R7 ;  /* 0x000000021d097224 */ /* 0x000fc800078e0207 */
[----:B------:R-:W-:-:S04]  /*1980*/  IMAD.IADD R15, R9, 0x1, R2 ;  /* 0x00000001090f7824 */ /* 0x000fc800078e0202 */
[----:B0-----:R-:W-:-:S04]  /*1990*/  IMAD.WIDE R14, R15, 0x4, R18 ;  /* 0x000000040f0e7825 */ /* 0x001fc800078e0212 */
[----:B------:R-:W-:-:S04]  /*19a0*/  IMAD.WIDE R18, R9, 0x4, R18 ;  /* 0x0000000409127825 */ /* 0x000fc800078e0212 */
[C---:B------:R-:W-:Y:S02]  /*19b0*/  IMAD.WIDE R8, R2.reuse, 0x4, R14 ;  /* 0x0000000402087825 */ /* 0x040fe400078e020e */
[----:B------:R-:W2:Y:S04]  /*19c0*/  LDG.E.CONSTANT R19, desc[UR6][R18.64] ;  /* 0x0000000612137981 */ /* 0x000ea8000c1e9900 */
[----:B------:R-:W2:Y:S01]  /*19d0*/  LDG.E.CONSTANT R14, desc[UR6][R14.64] ;  /* 0x000000060e0e7981 */ /* 0x000ea2000c1e9900 */
[----:B------:R-:W-:-:S03]  /*19e0*/  IMAD.WIDE R10, R2, 0x4, R8 ;  /* 0x00000004020a7825 */ /* 0x000fc600078e0208 */
[----:B------:R-:W3:Y:S01]  /*19f0*/  LDG.E.CONSTANT R9, desc[UR6][R8.64] ;  /* 0x0000000608097981 */ /* 0x000ee2000c1e9900 */
[----:B------:R-:W-:-:S03]  /*1a00*/  IMAD.WIDE R12, R2, 0x4, R10 ;  /* 0x00000004020c7825 */ /* 0x000fc600078e020a */
[----:B------:R-:W4:Y:S04]  /*1a10*/  LDG.E.CONSTANT R10, desc[UR6][R10.64] ;  /* 0x000000060a0a7981 */ /* 0x000f28000c1e9900 */
[----:B------:R-:W5:Y:S01]  /*1a20*/  LDG.E.CONSTANT R13, desc[UR6][R12.64] ;  /* 0x000000060c0d7981 */ /* 0x000f62000c1e9900 */
[----:B------:R-:W-:Y:S02]  /*1a30*/  IADD3 R29, PT, PT, R29, 0x4, RZ ;  /* 0x000000041d1d7810 */ /* 0x000fe40007ffe0ff */
[C---:B--2---:R-:W-:Y:S01]  /*1a40*/  FSETP.GT.AND P0, PT, R14.reuse, R19, PT ;  /* 0x000000130e00720b */ /* 0x044fe20003f04000 */
[C---:B------:R-:W-:Y:S01]  /*1a50*/  FADD R4, R14.reuse, -R19 ;  /* 0x800000130e047221 */ /* 0x040fe20000000000 */
[----:B---3--:R-:W-:Y:S01]  /*1a60*/  FSETP.GT.AND P1, PT, R9, R14, PT ;  /* 0x0000000e0900720b */ /* 0x008fe20003f24000 */
[----:B------:R-:W-:Y:S01]  /*1a70*/  FADD R14, -R14, R9 ;  /* 0x000000090e0e7221 */ /* 0x000fe20000000100 */
[----:B----4-:R-:W-:-:S02]  /*1a80*/  FSETP.GT.AND P2, PT, R10, R9, PT ;  /* 0x000000090a00720b */ /* 0x010fc40003f44000 */
[----:B-----5:R-:W-:-:S07]  /*1a90*/  FSETP.GT.AND P3, PT, R13, R10, PT ;  /* 0x0000000a0d00720b */ /* 0x020fce0003f64000 */
[--C-:B------:R-:W-:Y:S01]  /*1aa0*/  @P0 FADD R5, R5, R4.reuse ;  /* 0x0000000405050221 */ /* 0x100fe20000000000 */
[----:B------:R-:W-:Y:S01]  /*1ab0*/  @!P0 FADD R17, R17, -R4 ;  /* 0x8000000411118221 */ /* 0x000fe20000000000 */
[----:B------:R-:W-:Y:S01]  /*1ac0*/  FADD R4, -R9, R10 ;  /* 0x0000000a09047221 */ /* 0x000fe20000000100 */
[----:B------:R-:W-:Y:S01]  /*1ad0*/  FADD R10, -R10, R13 ;  /* 0x0000000d0a0a7221 */ /* 0x000fe20000000100 */
[--C-:B------:R-:W-:Y:S01]  /*1ae0*/  @P1 FADD R5, R5, R14.reuse ;  /* 0x0000000e05051221 */ /* 0x100fe20000000000 */
[----:B------:R-:W-:-:S03]  /*1af0*/  @!P1 FADD R17, R17, -R14 ;  /* 0x8000000e11119221 */ /* 0x000fc60000000000 */
[--C-:B------:R-:W-:Y:S01]  /*1b00*/  @P2 FADD R5, R5, R4.reuse ;  /* 0x0000000405052221 */ /* 0x100fe20000000000 */
[----:B------:R-:W-:-:S03]  /*1b10*/  @!P2 FADD R17, R17, -R4 ;  /* 0x800000041111a221 */ /* 0x000fc60000000000 */
[--C-:B------:R-:W-:Y:S01]  /*1b20*/  @P3 FADD R5, R5, R10.reuse ;  /* 0x0000000a05053221 */ /* 0x100fe20000000000 */
[----:B------:R-:W-:-:S07]  /*1b30*/  @!P3 FADD R17, R17, -R10 ;  /* 0x8000000a1111b221 */ /* 0x000fce0000000000 */
.L_x_27:
[----:B------:R-:W-:Y:S05]  /*1b40*/  @!P4 BRA `(.L_x_24) ;  /* 0x00000000008cc947 */ /* 0x000fea0003800000 */
[----:B------:R-:W-:Y:S02]  /*1b50*/  ISETP.NE.AND P2, PT, R3, 0x1, PT ;  /* 0x000000010300780c */ /* 0x000fe40003f45270 */
[----:B------:R-:W-:-:S04]  /*1b60*/  LOP3.LUT R6, R6, 0x1, RZ, 0xc0, !PT ;  /* 0x0000000106067812 */ /* 0x000fc800078ec0ff */
[----:B------:R-:W-:-:S07]  /*1b70*/  ISETP.NE.U32.AND P0, PT, R6, 0x1, PT ;  /* 0x000000010600780c */ /* 0x000fce0003f05070 */
[----:B------:R-:W0:Y:S01]  /*1b80*/  @P2 LDC.64 R10, c[0x0][0x380] ;  /* 0x0000e000ff0a2b82 */ /* 0x000e220000000a00 */
[C---:B------:R-:W-:Y:S01]  /*1b90*/  @P2 IMAD R13, R29.reuse, R2, R7 ;  /* 0x000000021d0d2224 */ /* 0x040fe200078e0207 */
[----:B------:R-:W-:-:S04]  /*1ba0*/  @P2 IADD3 R29, PT, PT, R29, 0x2, RZ ;  /* 0x000000021d1d2810 */ /* 0x000fc80007ffe0ff */
[C---:B------:R-:W-:Y:S02]  /*1bb0*/  @P2 IADD3 R3, PT, PT, R13.reuse, R2, RZ ;  /* 0x000000020d032210 */ /* 0x040fe40007ffe0ff */
[----:B------:R-:W1:Y:S01]  /*1bc0*/  @!P0 LDC.64 R8, c[0x0][0x380] ;  /* 0x0000e000ff088b82 */ /* 0x000e620000000a00 */
[----:B0-----:R-:W-:-:S04]  /*1bd0*/  @P2 IMAD.WIDE R12, R13, 0x4, R10 ;  /* 0x000000040d0c2825 */ /* 0x001fc800078e020a */
[----:B------:R-:W-:Y:S02]  /*1be0*/  @P2 IMAD.WIDE R10, R3, 0x4, R10 ;  /* 0x00000004030a2825 */ /* 0x000fe400078e020a */
[----:B------:R-:W2:Y:S02]  /*1bf0*/  @P2 LDG.E.CONSTANT R13, desc[UR6][R12.64] ;  /* 0x000000060c0d2981 */ /* 0x000ea4000c1e9900 */
[----:B------:R-:W-:Y:S02]  /*1c00*/  @!P0 IMAD R3, R29, R2, R7 ;  /* 0x000000021d038224 */ /* 0x000fe400078e0207 */
[----:B------:R-:W2:Y:S01]  /*1c10*/  @P2 LDG.E.CONSTANT R4, desc[UR6][R10.64] ;  /* 0x000000060a042981 */ /* 0x000ea2000c1e9900 */
[----:B------:R-:W-:-:S04]  /*1c20*/  @P2 IMAD.WIDE R14, R2, 0x4, R10 ;  /* 0x00000004020e2825 */ /* 0x000fc800078e020a */
[C---:B------:R-:W-:Y:S02]  /*1c30*/  @!P0 IMAD.IADD R19, R3.reuse, 0x1, R2 ;  /* 0x0000000103138824 */ /* 0x040fe400078e0202 */
[--C-:B-1----:R-:W-:Y:S01]  /*1c40*/  @!P0 IMAD.WIDE R2, R3, 0x4, R8.reuse ;  /* 0x0000000403028825 */ /* 0x102fe200078e0208 */
[----:B------:R-:W3:Y:S03]  /*1c50*/  @P2 LDG.E.CONSTANT R15, desc[UR6][R14.64] ;  /* 0x000000060e0f2981 */ /* 0x000ee6000c1e9900 */
[----:B------:R-:W-:Y:S02]  /*1c60*/  @!P0 IMAD.WIDE R8, R19, 0x4, R8 ;  /* 0x0000000413088825 */ /* 0x000fe400078e0208 */
[----:B------:R-:W4:Y:S04]  /*1c70*/  @!P0 LDG.E.CONSTANT R3, desc[UR6][R2.64] ;  /* 0x0000000602038981 */ /* 0x000f28000c1e9900 */
[----:B------:R-:W4:Y:S01]  /*1c80*/  @!P0 LDG.E.CONSTANT R8, desc[UR6][R8.64] ;  /* 0x0000000608088981 */ /* 0x000f22000c1e9900 */
[CC--:B--2---:R-:W-:Y:S01]  /*1c90*/  FSETP.GT.AND P4, PT, R4.reuse, R13.reuse, P2 ;  /* 0x0000000d0400720b */ /* 0x0c4fe20001784000 */
[C---:B------:R-:W-:Y:S01]  /*1ca0*/  @P2 FADD R6, R4.reuse, -R13 ;  /* 0x8000000d04062221 */ /* 0x040fe20000000000 */
[----:B------:R-:W-:-:S02]  /*1cb0*/  FSETP.GT.OR P5, PT, R4, R13, !P2 ;  /* 0x0000000d0400720b */ /* 0x000fc400057a4400 */
[CC--:B---3--:R-:W-:Y:S02]  /*1cc0*/  FSETP.GT.AND P1, PT, R15.reuse, R4.reuse, P2 ;  /* 0x000000040f00720b */ /* 0x0c8fe40001724000 */
[----:B------:R-:W-:Y:S01]  /*1cd0*/  FSETP.GT.OR P3, PT, R15, R4, !P2 ;  /* 0x000000040f00720b */ /* 0x000fe20005764400 */
[----:B------:R-:W-:-:S06]  /*1ce0*/  @P2 FADD R4, -R4, R15 ;  /* 0x0000000f04042221 */ /* 0x000fcc0000000100 */
[--C-:B------:R-:W-:Y:S02]  /*1cf0*/  @P4 FADD R5, R5, R6.reuse ;  /* 0x0000000605054221 */ /* 0x100fe40000000000 */
[----:B------:R-:W-:Y:S01]  /*1d00*/  @!P5 FADD R17, R17, -R6 ;  /* 0x800000061111d221 */ /* 0x000fe20000000000 */
[CC--:B----4-:R-:W-:Y:S02]  /*1d10*/  FSETP.GT.AND P4, PT, R8.reuse, R3.reuse, !P0 ;  /* 0x000000030800720b */ /* 0x0d0fe40004784000 */
[C---:B------:R-:W-:Y:S01]  /*1d20*/  FSETP.GT.OR P5, PT, R8.reuse, R3, P0 ;  /* 0x000000030800720b */ /* 0x040fe200007a4400 */
[----:B------:R-:W-:Y:S01]  /*1d30*/  @!P0 FADD R8, R8, -R3 ;  /* 0x8000000308088221 */ /* 0x000fe20000000000 */
[--C-:B------:R-:W-:Y:S01]  /*1d40*/  @P1 FADD R5, R5, R4.reuse ;  /* 0x0000000405051221 */ /* 0x100fe20000000000 */
[----:B------:R-:W-:-:S08]  /*1d50*/  @!P3 FADD R17, R17, -R4 ;  /* 0x800000041111b221 */ /* 0x000fd00000000000 */
[--C-:B------:R-:W-:Y:S02]  /*1d60*/  @P4 FADD R5, R5, R8.reuse ;  /* 0x0000000805054221 */ /* 0x100fe40000000000 */
[----:B------:R-:W-:-:S07]  /*1d70*/  @!P5 FADD R17, R17, -R8 ;  /* 0x800000081111d221 */ /* 0x000fce0000000000 */
.L_x_24:
[----:B------:R-:W-:Y:S05]  /*1d80*/  BSYNC.RECONVERGENT B0 ;  /* 0x0000000000007941 */ /* 0x000fea0003800200 */
.L_x_23:
[----:B------:R-:W0:Y:S02]  /*1d90*/  LDCU UR4, c[0x0][0x398] ;  /* 0x00007300ff0477ac */ /* 0x000e240008000800 */
[----:B0-----:R-:W-:-:S04]  /*1da0*/  I2FP.F32.U32 R2, UR4 ;  /* 0x0000000400027c45 */ /* 0x001fc80008201000 */
[----:B------:R-:W-:-:S04]  /*1db0*/  IADD3 R3, PT, PT, R2, 0x1800000, RZ ;  /* 0x0180000002037810 */ /* 0x000fc80007ffe0ff */
[----:B------:R-:W-:-:S04]  /*1dc0*/  LOP3.LUT R3, R3, 0x7f800000, RZ, 0xc0, !PT ;  /* 0x7f80000003037812 */ /* 0x000fc800078ec0ff */
[----:B------:R-:W-:-:S13]  /*1dd0*/  ISETP.GT.U32.AND P0, PT, R3, 0x1ffffff, PT ;  /* 0x01ffffff0300780c */ /* 0x000fda0003f04070 */
[----:B------:R-:W-:Y:S05]  /*1de0*/  @P0 BRA `(.L_x_28) ;  /* 0x00000000000c0947 */ /* 0x000fea0003800000 */
[----:B------:R-:W-:-:S07]  /*1df0*/  MOV R4, 0x1e10 ;  /* 0x00001e1000047802 */ /* 0x000fce0000000f00 */
[----:B------:R-:W-:Y:S05]  /*1e00*/  CALL.REL.NOINC `($__internal_0_$__cuda_sm20_rcp_rn_f32_slowpath) ;  /* 0x0000000800f87944 */ /* 0x000fea0003c00000 */
[----:B------:R-:W-:Y:S05]  /*1e10*/  BRA `(.L_x_29) ;  /* 0x0000000000107947 */ /* 0x000fea0003800000 */
.L_x_28:
[----:B------:R-:W0:Y:S02]  /*1e20*/  MUFU.RCP R3, R2 ;  /* 0x0000000200037308 */ /* 0x000e240000001000 */
[----:B0-----:R-:W-:-:S04]  /*1e30*/  FFMA R4, R2, R3, -1 ;  /* 0xbf80000002047423 */ /* 0x001fc80000000003 */
[----:B------:R-:W-:-:S04]  /*1e40*/  FADD.FTZ R4, -R4, -RZ ;  /* 0x800000ff04047221 */ /* 0x000fc80000010100 */
[----:B------:R-:W-:-:S07]  /*1e50*/  FFMA R20, R3, R4, R3 ;  /* 0x0000000403147223 */ /* 0x000fce0000000003 */
.L_x_29:
[----:B------:R-:W0:Y:S02]  /*1e60*/  LDCU UR4, c[0x0][0x39c] ;  /* 0x00007380ff0477ac */ /* 0x000e240008000800 */
[----:B0-----:R-:W-:Y:S01]  /*1e70*/  I2FP.F32.U32 R18, UR4 ;  /* 0x0000000400127c45 */ /* 0x001fe20008201000 */
[----:B------:R-:W-:Y:S02]  /*1e80*/  UMOV UR4, 0x40000000 ;  /* 0x4000000000047882 */ /* 0x000fe40000000000 */
[----:B------:R-:W-:Y:S02]  /*1e90*/  MOV R9, UR4 ;  /* 0x0000000400097c02 */ /* 0x000fe40008000f00 */
[----:B------:R-:W-:-:S04]  /*1ea0*/  FADD R3, R18, 1 ;  /* 0x3f80000012037421 */ /* 0x000fc80000000000 */
[----:B------:R-:W-:-:S04]  /*1eb0*/  FMUL R2, R18, R3 ;  /* 0x0000000312027220 */ /* 0x000fc80000400000 */
[----:B------:R-:W0:Y:S08]  /*1ec0*/  MUFU.RCP R21, R2 ;  /* 0x0000000200157308 */ /* 0x000e300000001000 */
[----:B------:R-:W1:Y:S01]  /*1ed0*/  FCHK P0, R9, R2 ;  /* 0x0000000209007302 */ /* 0x000e620000000000 */
[----:B0-----:R-:W-:-:S04]  /*1ee0*/  FFMA R4, -R2, R21, 1 ;  /* 0x3f80000002047423 */ /* 0x001fc80000000115 */
[----:B------:R-:W-:-:S04]  /*1ef0*/  FFMA R21, R21, R4, R21 ;  /* 0x0000000415157223 */ /* 0x000fc80000000015 */
[----:B------:R-:W-:-:S04]  /*1f00*/  FFMA R3, R21, 2, RZ ;  /* 0x4000000015037823 */ /* 0x000fc800000000ff */
[----:B------:R-:W-:-:S04]  /*1f10*/  FFMA R4, -R2, R3, 2 ;  /* 0x4000000002047423 */ /* 0x000fc80000000103 */
[----:B------:R-:W-:Y:S01]  /*1f20*/  FFMA R21, R21, R4, R3 ;  /* 0x0000000415157223 */ /* 0x000fe20000000003 */
[----:B-1----:R-:W-:Y:S06]  /*1f30*/  @!P0 BRA `(.L_x_30) ;  /* 0x0000000000108947 */ /* 0x002fec0003800000 */
[----:B------:R-:W-:Y:S01]  /*1f40*/  HFMA2 R3, -RZ, RZ, 2, 0 ;  /* 0x40000000ff037431 */ /* 0x000fe200000001ff */
[----:B------:R-:W-:-:S07]  /*1f50*/  MOV R24, 0x1f70 ;  /* 0x00001f7000187802 */ /* 0x000fce0000000f00 */
[----:B------:R-:W-:Y:S05]  /*1f60*/  CALL.REL.NOINC `($__internal_1_$__cuda_sm3x_div_rn_noftz_f32_slowpath) ;  /* 0x0000000c00747944 */ /* 0x000fea0003c00000 */
[----:B------:R-:W-:-:S07]  /*1f70*/  IMAD.MOV.U32 R21, RZ, RZ, R2 ;  /* 0x000000ffff157224 */ /* 0x000fce00078e0002 */
.L_x_30:
[----:B------:R-:W0:Y:S01]  /*1f80*/  LDCU.64 UR10, c[0x0][0x390] ;  /* 0x00007200ff0a77ac */ /* 0x000e220008000a00 */
[----:B------:R-:W1:Y:S01]  /*1f90*/  LDCU UR4, c[0x0][0x39c] ;  /* 0x00007380ff0477ac */ /* 0x000e620008000800 */
[C---:B0-----:R-:W-:Y:S01]  /*1fa0*/  ISETP.GE.AND P0, PT, R22.reuse, UR11, PT ;  /* 0x0000000b16007c0c */ /* 0x041fe2000bf06270 */
[----:B------:R-:W-:Y:S02]  /*1fb0*/  IMAD R19, R22, UR10, R7 ;  /* 0x0000000a16137c24 */ /* 0x000fe4000f8e0207 */
[----:B-1----:R-:W-:-:S10]  /*1fc0*/  IMAD R4, R0, UR4, RZ ;  /* 0x0000000400047c24 */ /* 0x002fd4000f8e02ff */
[----:B------:R-:W-:Y:S05]  /*1fd0*/  @P0 EXIT ;  /* 0x000000000000094d */ /* 0x000fea0003800000 */
[----:B------:R-:W0:Y:S08]  /*1fe0*/  LDC.64 R2, c[0x0][0x380] ;  /* 0x0000e000ff027b82 */ /* 0x000e300000000a00 */
[----:B------:R-:W1:Y:S08]  /*1ff0*/  S2UR UR5, SR_CgaCtaId ;  /* 0x00000000000579c3 */ /* 0x000e700000008800 */
[----:B------:R-:W2:Y:S01]  /*2000*/  LDC.64 R14, c[0x0][0x3a0] ;  /* 0x0000e800ff0e7b82 */ /* 0x000ea20000000a00 */
[----:B0-----:R-:W-:-:S05]  /*2010*/  IMAD.WIDE R2, R19, 0x4, R2 ;  /* 0x0000000413027825 */ /* 0x001fca00078e0202 */
[----:B------:R0:W5:Y:S01]  /*2020*/  LDG.E.CONSTANT R16, desc[UR6][R2.64] ;  /* 0x0000000602107981 */ /* 0x000162000c1e9900 */
[----:B------:R-:W-:Y:S01]  /*2030*/  UMOV UR4, 0x400 ;  /* 0x0000040000047882 */ /* 0x000fe20000000000 */
[----:B------:R-:W-:Y:S01]  /*2040*/  HFMA2 R8, -RZ, RZ, 0, 0 ;  /* 0x00000000ff087431 */ /* 0x000fe200000001ff */
[----:B-1----:R-:W-:Y:S01]  /*2050*/  ULEA UR4, UR5, UR4, 0x18 ;  /* 0x0000000405047291 */ /* 0x002fe2000f8ec0ff */
[C---:B------:R-:W-:Y:S01]  /*2060*/  FMUL R0, R20.reuse, R5 ;  /* 0x0000000514007220 */ /* 0x040fe20000400000 */
[C---:B------:R-:W-:Y:S01]  /*2070*/  FMUL R17, R20.reuse, R17 ;  /* 0x0000001114117220 */ /* 0x040fe20000400000 */
[----:B------:R-:W-:Y:S01]  /*2080*/  FADD R13, -R20, 1 ;  /* 0x3f800000140d7421 */ /* 0x000fe20000000100 */
[----:B------:R-:W-:Y:S02]  /*2090*/  MOV R12, RZ ;  /* 0x000000ff000c7202 */ /* 0x000fe40000000f00 */
[----:B------:R-:W-:Y:S02]  /*20a0*/  CS2R R10, SRZ ;  /* 0x00000000000a7805 */ /* 0x000fe4000001ff00 */
[----:B------:R-:W-:-:S02]  /*20b0*/  MOV R9, R22 ;  /* 0x0000001600097202 */ /* 0x000fc40000000f00 */
[----:B------:R-:W-:Y:S02]  /*20c0*/  CS2R R6, SRZ ;  /* 0x0000000000067805 */ /* 0x000fe4000001ff00 */
[----:B0-2---:R-:W-:-:S07]  /*20d0*/  LEA R5, R4, UR4, 0x2 ;  /* 0x0000000404057c11 */ /* 0x005fce000f8e10ff */
.L_x_38:
[----:B------:R-:W-:Y:S01]  /*20e0*/  ISETP.GT.AND P3, PT, R9, R22, PT ;  /* 0x000000160900720c */ /* 0x000fe20003f64270 */
[----:B0-----:R-:W0:-:S12]  /*20f0*/  LDCU UR4, c[0x0][0x394] ;  /* 0x00007280ff0477ac */ /* 0x001e180008000800 */
[----:B------:R-:W1:Y:S02]  /*2100*/  @P3 LDC.64 R2, c[0x0][0x380] ;  /* 0x0000e000ff023b82 */ /* 0x000e640000000a00 */
[----:B-1----:R-:W-:-:S06]  /*2110*/  @P3 IMAD.WIDE R2, R19, 0x4, R2 ;  /* 0x0000000413023825 */ /* 0x002fcc00078e0202 */
[----:B------:R-:W2:Y:S01]  /*2120*/  @P3 LDG.E.CONSTANT R3, desc[UR6][R2.64] ;  /* 0x0000000602033981 */ /* 0x000ea2000c1e9900 */
[----:B------:R-:W-:Y:S01]  /*2130*/  @P3 FMUL R24, R13, R17 ;  /* 0x000000110d183220 */ /* 0x000fe20000400000 */
[----:B------:R-:W-:Y:S01]  /*2140*/  VIADD R9, R9, 0x1 ;  /* 0x0000000109097836 */ /* 0x000fe20000000000 */
[----:B------:R-:W-:Y:S04]  /*2150*/  BSSY.RECONVERGENT B0, `(.L_x_31) ;  /* 0x0000017000007945 */ /* 0x000fe80003800200 */
[----:B0-----:R-:W-:Y:S01]  /*2160*/  ISETP.GE.AND P1, PT, R9, UR4, PT ;  /* 0x0000000409007c0c */ /* 0x001fe2000bf26270 */
[----:B--2--5:R-:W-:Y:S01]  /*2170*/  @P3 FADD R4, -R16, R3 ;  /* 0x0000000310043221 */ /* 0x024fe20000000100 */
[----:B------:R-:W-:Y:S02]  /*2180*/  @P3 FSETP.GT.AND P0, PT, R3, R16, PT ;  /* 0x000000100300320b */ /* 0x000fe40003f04000 */
[----:B------:R-:W-:-:S02]  /*2190*/  @P3 MOV R16, R3 ;  /* 0x0000000300103202 */ /* 0x000fc40000000f00 */
[----:B------:R-:W-:-:S05]  /*21a0*/  @P3 FSEL R23, -R4, RZ, !P0 ;  /* 0x000000ff04173208 */ /* 0x000fca0004000100 */
[----:B------:R-:W-:Y:S01]  /*21b0*/  @P3 FFMA R17, R23, R20, R24 ;  /* 0x0000001417113223 */ /* 0x000fe20000000018 */
[----:B------:R-:W-:Y:S01]  /*21c0*/  @P3 FMNMX R23, RZ, R4, !PT ;  /* 0x00000004ff173209 */ /* 0x000fe20007800000 */
[----:B------:R-:W-:Y:S02]  /*21d0*/  @P3 FMUL R4, R13, R0 ;  /* 0x000000000d043220 */ /* 0x000fe40000400000 */
[----:B------:R-:W0:Y:S01]  /*21e0*/  MUFU.RCP R24, R17 ;  /* 0x0000001100187308 */ /* 0x000e220000001000 */
[----:B------:R-:W-:Y:S01]  /*21f0*/  FSETP.NEU.AND P2, PT, R17, RZ, PT ;  /* 0x000000ff1100720b */ /* 0x000fe20003f4d000 */
[----:B------:R-:W-:-:S06]  /*2200*/  @P3 FFMA R0, R23, R20, R4 ;  /* 0x0000001417003223 */ /* 0x000fcc0000000004 */
[----:B------:R-:W1:Y:S01]  /*2210*/  FCHK P0, R0, R17 ;  /* 0x0000001100007302 */ /* 0x000e620000000000 */
[----:B0-----:R-:W-:-:S04]  /*2220*/  FFMA R25, -R17, R24, 1 ;  /* 0x3f80000011197423 */ /* 0x001fc80000000118 */
[----:B------:R-:W-:-:S04]  /*2230*/  FFMA R25, R24, R25, R24 ;  /* 0x0000001918197223 */ /* 0x000fc80000000018 */
[----:B------:R-:W-:-:S04]  /*2240*/  FFMA R2, R0, R25, RZ ;  /* 0x0000001900027223 */ /* 0x000fc800000000ff */
[----:B------:R-:W-:-:S04]  /*2250*/  FFMA R4, -R17, R2, R0 ;  /* 0x0000000211047223 */ /* 0x000fc80000000100 */
[----:B------:R-:W-:Y:S01]  /*2260*/  FFMA R2, R25, R4, R2 ;  /* 0x0000000419027223 */ /* 0x000fe20000000002 */
[----:B-1----:R-:W-:Y:S06]  /*2270*/  @!P0 BRA `(.L_x_32) ;  /* 0x0000000000108947 */ /* 0x002fec0003800000 */
[----:B------:R-:W-:Y:S02]  /*2280*/  MOV R3, R0 ;  /* 0x0000000000037202 */ /* 0x000fe40000000f00 */
[----:B------:R-:W-:Y:S02]  /*2290*/  MOV R2, R17 ;  /* 0x0000001100027202 */ /* 0x000fe40000000f00 */
[----:B------:R-:W-:-:S07]  /*22a0*/  MOV R24, 0x22c0 ;  /* 0x000022c000187802 */ /* 0x000fce0000000f00 */
[----:B------:R-:W-:Y:S05]  /*22b0*/  CALL.REL.NOINC `($__internal_1_$__cuda_sm3x_div_rn_noftz_f32_slowpath) ;  /* 0x0000000800a07944 */ /* 0x000fea0003c00000 */
.L_x_32:
[----:B------:R-:W-:Y:S05]  /*22c0*/  BSYNC.RECONVERGENT B0 ;  /* 0x0000000000007941 */ /* 0x000fea0003800200 */
.L_x_31:
[----:B------:R-:W-:Y:S01]  /*22d0*/  FADD R23, R2, 1 ;  /* 0x3f80000002177421 */ /* 0x000fe20000000000 */
[----:B------:R-:W-:Y:S01]  /*22e0*/  UMOV UR4, 0x42c80000 ;  /* 0x42c8000000047882 */ /* 0x000fe20000000000 */
[----:B------:R-:W-:Y:S01]  /*22f0*/  BSSY.RECONVERGENT B0, `(.L_x_33) ;  /* 0x000000e000007945 */ /* 0x000fe20003800200 */
[----:B------:R-:W-:Y:S01]  /*2300*/  IMAD.U32 R24, RZ, RZ, UR4 ;  /* 0x00000004ff187e24 */ /* 0x000fe2000f8e00ff */
        /* <DEDUP_REMOVED lines=8> */
[----:B------:R-:W-:Y:S01]  /*2390*/  HFMA2 R3, -RZ, RZ, 3.390625, 0 ;  /* 0x42c80000ff037431 */ /* 0x000fe200000001ff */
[----:B------:R-:W-:Y:S02]  /*23a0*/  MOV R2, R23 ;  /* 0x0000001700027202 */ /* 0x000fe40000000f00 */
[----:B------:R-:W-:-:S07]  /*23b0*/  MOV R24, 0x23d0 ;  /* 0x000023d000187802 */ /* 0x000fce0000000f00 */
[----:B------:R-:W-:Y:S05]  /*23c0*/  CALL.REL.NOINC `($__internal_1_$__cuda_sm3x_div_rn_noftz_f32_slowpath) ;  /* 0x00000008005c7944 */ /* 0x000fea0003c00000 */
.L_x_34:
[----:B------:R-:W-:Y:S05]  /*23d0*/  BSYNC.RECONVERGENT B0 ;  /* 0x0000000000007941 */ /* 0x000fea0003800200 */
.L_x_33:
[----:B------:R-:W0:Y:S01]  /*23e0*/  LDC R4, c[0x0][0x39c] ;  /* 0x0000e700ff047b82 */ /* 0x000e220000000800 */
[----:B------:R-:W-:Y:S01]  /*23f0*/  FADD R2, -R2, 100 ;  /* 0x42c8000002027421 */ /* 0x000fe20000000100 */
[----:B------:R-:W-:Y:S03]  /*2400*/  BSSY.RECONVERGENT B0, `(.L_x_35) ;  /* 0x000005a000007945 */ /* 0x000fe60003800200 */
[----:B------:R-:W-:-:S04]  /*2410*/  FADD R2, R2, -50 ;  /* 0xc248000002027421 */ /* 0x000fc80000000000 */
[----:B------:R-:W-:-:S05]  /*2420*/  FMUL R2, R2, 0.10000000149011611938 ;  /* 0x3dcccccd02027820 */ /* 0x000fca0000400000 */
[----:B------:R-:W-:Y:S02]  /*2430*/  FSEL R3, R2, 4.9009904861450195312, P2 ;  /* 0x409cd4ea02037808 */ /* 0x000fe40001000000 */
[----:B0-----:R-:W-:-:S13]  /*2440*/  ISETP.GE.AND P0, PT, R11, R4, PT ;  /* 0x000000040b00720c */ /* 0x001fda0003f06270 */
[----:B------:R-:W-:Y:S05]  /*2450*/  @P0 BRA `(.L_x_36) ;  /* 0x0000000000a80947 */ /* 0x000fea0003800000 */
[C---:B------:R-:W-:Y:S01]  /*2460*/  IMAD R24, R10.reuse, 0x4, R5 ;  /* 0x000000040a187824 */ /* 0x040fe200078e0205 */
[----:B------:R-:W-:Y:S01]  /*2470*/  IADD3 R11, PT, PT, R11, 0x1, RZ ;  /* 0x000000010b0b7810 */ /* 0x000fe20007ffe0ff */
[----:B------:R-:W-:Y:S01]  /*2480*/  FADD R6, R3, -R6 ;  /* 0x8000000603067221 */ /* 0x000fe20000000000 */
[----:B------:R-:W-:Y:S02]  /*2490*/  IADD3 R25, PT, PT, R10, 0x1, RZ ;  /* 0x000000010a197810 */ /* 0x000fe40007ffe0ff */
[----:B------:R0:W-:Y:S01]  /*24a0*/  STS [R24], R3 ;  /* 0x0000000318007388 */ /* 0x0001e20000000800 */
[----:B------:R-:W-:Y:S02]  /*24b0*/  I2FP.F32.S32 R2, R11 ;  /* 0x0000000b00027245 */ /* 0x000fe40000201400 */
[-C--:B------:R-:W-:Y:S02]  /*24c0*/  ISETP.NE.AND P2, PT, R11, R4.reuse, PT ;  /* 0x000000040b00720c */ /* 0x080fe40003f45270 */
[----:B------:R-:W-:Y:S01]  /*24d0*/  ISETP.NE.AND P0, PT, R25, R4, PT ;  /* 0x000000041900720c */ /* 0x000fe20003f05270 */
[----:B------:R-:W-:Y:S01]  /*24e0*/  FFMA R23, R3, R2, -R8 ;  /* 0x0000000203177223 */ /* 0x000fe20000000808 */
[----:B------:R-:W-:-:S02]  /*24f0*/  FADD R2, R6, R7 ;  /* 0x0000000706027221 */ /* 0x000fc40000000000 */
[----:B------:R-:W-:Y:S01]  /*2500*/  SEL R10, R25, RZ, P0 ;  /* 0x000000ff190a7207 */ /* 0x000fe20000000000 */
[----:B------:R-:W-:Y:S01]  /*2510*/  FADD R26, R23, R12 ;  /* 0x0000000c171a7221 */ /* 0x000fe20000000000 */
[----:B------:R-:W-:-:S03]  /*2520*/  FADD R7, R2, -R7 ;  /* 0x8000000702077221 */ /* 0x000fc60000000000 */
[----:B------:R-:W-:Y:S01]  /*2530*/  FADD R8, R26, -R12 ;  /* 0x8000000c1a087221 */ /* 0x000fe20000000000 */
[----:B------:R-:W-:Y:S01]  /*2540*/  FADD R6, -R6, R7 ;  /* 0x0000000706067221 */ /* 0x000fe20000000100 */
[----:B------:R-:W-:Y:S02]  /*2550*/  MOV R7, R2 ;  /* 0x0000000200077202 */ /* 0x000fe40000000f00 */
[----:B------:R-:W-:Y:S01]  /*2560*/  FADD R8, -R23, R8 ;  /* 0x0000000817087221 */ /* 0x000fe20000000100 */
[----:B------:R-:W-:Y:S01]  /*2570*/  MOV R12, R26 ;  /* 0x0000001a000c7202 */ /* 0x000fe20000000f00 */
[----:B0-----:R-:W-:Y:S06]  /*2580*/  @P2 BRA `(.L_x_37) ;  /* 0x0000000400042947 */ /* 0x001fec0003800000 */
[----:B------:R-:W-:Y:S01]  /*2590*/  FMUL R4, R26, R21 ;  /* 0x000000151a047220 */ /* 0x000fe20000400000 */
[----:B------:R-:W-:Y:S02]  /*25a0*/  IMAD.MOV.U32 R24, RZ, RZ, 0x3c80f082 ;  /* 0x3c80f082ff187424 */ /* 0x000fe400078e00ff */
[----:B------:R-:W-:Y:S01]  /*25b0*/  HFMA2 R26, -RZ, RZ, 2, 0 ;  /* 0x40000000ff1a7431 */ /* 0x000fe200000001ff */
[----:B------:R-:W0:Y:S01]  /*25c0*/  LDCU UR4, c[0x0][0x39c] ;  /* 0x00007380ff0477ac */ /* 0x000e220008000800 */
[C---:B------:R-:W-:Y:S01]  /*25d0*/  FMUL R2, |R4|.reuse, 2.8853900432586669922 ;  /* 0x4038aa3b04027820 */ /* 0x040fe20000400200 */
[C---:B------:R-:W-:Y:S01]  /*25e0*/  FMUL R25, R4.reuse, R4 ;  /* 0x0000000404197220 */ /* 0x040fe20000400000 */
[C---:B------:R-:W-:Y:S02]  /*25f0*/  FSETP.GE.AND P2, PT, |R4|.reuse, 0.60000002384185791016, PT ;  /* 0x3f19999a0400780b */ /* 0x040fe40003f46200 */
[----:B------:R-:W-:Y:S01]  /*2600*/  FSETP.GE.AND P0, PT, |R4|, 9.010913848876953125, PT ;  /* 0x41102cb40400780b */ /* 0x000fe20003f06200 */
[C---:B------:R-:W-:Y:S01]  /*2610*/  FFMA R24, R25.reuse, R24, -0.052303962409496307373 ;  /* 0xbd563cae19187423 */ /* 0x040fe20000000018 */
[----:B------:R-:W1:Y:S03]  /*2620*/  MUFU.EX2 R2, R2 ;  /* 0x0000000200027308 */ /* 0x000e660000000800 */
[----:B------:R-:W-:Y:S01]  /*2630*/  FFMA R24, R25, R24, 0.1331529766321182251 ;  /* 0x3e08594119187423 */ /* 0x000fe20000000018 */
[----:B-1----:R-:W-:-:S03]  /*2640*/  FADD R3, R2, 1 ;  /* 0x3f80000002037421 */ /* 0x002fc60000000000 */
[----:B------:R-:W-:-:S04]  /*2650*/  FFMA R2, R25, R24, -0.33332768082618713379 ;  /* 0xbeaaa9ed19027423 */ /* 0x000fc80000000018 */
[----:B------:R-:W-:Y:S01]  /*2660*/  FFMA R25, R25, R2, RZ ;  /* 0x0000000219197223 */ /* 0x000fe200000000ff */
[----:B------:R-:W1:Y:S02]  /*2670*/  MUFU.RCP R3, R3 ;  /* 0x0000000300037308 */ /* 0x000e640000001000 */
[----:B-1----:R-:W-:Y:S01]  /*2680*/  FFMA R11, R3, -R26, 1 ;  /* 0x3f800000030b7423 */ /* 0x002fe2000000081a */
[----:B------:R-:W-:-:S04]  /*2690*/  IMAD.WIDE R2, R19, 0x4, R14 ;  /* 0x0000000413027825 */ /* 0x000fc800078e020e */
[----:B------:R-:W-:-:S04]  /*26a0*/  FSEL R11, R11, 1, !P0 ;  /* 0x3f8000000b0b7808 */ /* 0x000fc80004000000 */
[--C-:B------:R-:W-:Y:S01]  /*26b0*/  LOP3.LUT R23, R11, 0x80000000, R4.reuse, 0xb8, !PT ;  /* 0x800000000b177812 */ /* 0x100fe200078eb804 */
[----:B------:R-:W-:Y:S01]  /*26c0*/  @!P2 FFMA R23, R4, R25, R4 ;  /* 0x000000190417a223 */ /* 0x000fe20000000004 */
[----:B0-----:R-:W-:-:S04]  /*26d0*/  MOV R11, UR4 ;  /* 0x00000004000b7c02 */ /* 0x001fc80008000f00 */
[----:B------:R0:W-:Y:S01]  /*26e0*/  STG.E desc[UR6][R2.64], R23 ;  /* 0x0000001702007986 */ /* 0x0001e2000c101906 */
[----:B------:R-:W-:Y:S05]  /*26f0*/  BRA `(.L_x_37) ;  /* 0x0000000000a87947 */ /* 0x000fea0003800000 */
.L_x_36:
[----:B------:R-:W-:Y:S01]  /*2700*/  FADD R25, -R7, -R8 ;  /* 0x8000000807197221 */ /* 0x000fe20000000100 */
[----:B------:R-:W-:Y:S01]  /*2710*/  LEA R29, R10, R5, 0x2 ;  /* 0x000000050a1d7211 */ /* 0x000fe200078e10ff */
[----:B------:R-:W-:Y:S02]  /*2720*/  IMAD.MOV.U32 R27, RZ, RZ, 0x40000000 ;  /* 0x40000000ff1b7424 */ /* 0x000fe400078e00ff */
[----:B------:R-:W-:Y:S01]  /*2730*/  FADD R6, R3, -R6 ;  /* 0x8000000603067221 */ /* 0x000fe20000000000 */
[----:B------:R-:W-:-:S04]  /*2740*/  FADD R23, R25, R12 ;  /* 0x0000000c19177221 */ /* 0x000fc80000000000 */
[----:B------:R-:W-:-:S04]  /*2750*/  FADD R12, R23, -R12 ;  /* 0x8000000c170c7221 */ /* 0x000fc80000000000 */
[----:B------:R-:W-:-:S04]  /*2760*/  FADD R25, -R25, R12 ;  /* 0x0000000c19197221 */ /* 0x000fc80000000100 */
[----:B------:R-:W-:Y:S02]  /*2770*/  FFMA R8, R18, R3, -R25 ;  /* 0x0000000312087223 */ /* 0x000fe40000000819 */
[----:B------:R-:W0:Y:S02]  /*2780*/  LDS R25, [R29] ;  /* 0x000000001d197984 */ /* 0x000e240000000800 */
[C---:B------:R-:W-:Y:S02]  /*2790*/  FADD R12, R23.reuse, R8 ;  /* 0x00000008170c7221 */ /* 0x040fe40000000000 */
[----:B------:R1:W-:Y:S02]  /*27a0*/  STS [R29], R3 ;  /* 0x000000031d007388 */ /* 0x0003e40000000800 */
[----:B------:R-:W-:Y:S01]  /*27b0*/  FMUL R24, R12, R21 ;  /* 0x000000150c187220 */ /* 0x000fe20000400000 */
[----:B------:R-:W-:-:S03]  /*27c0*/  FADD R23, -R23, R12 ;  /* 0x0000000c17177221 */ /* 0x000fc60000000100 */
[C---:B------:R-:W-:Y:S01]  /*27d0*/  FMUL R2, |R24|.reuse, 2.8853900432586669922 ;  /* 0x4038aa3b18027820 */ /* 0x040fe20000400200 */
[----:B------:R-:W-:Y:S01]  /*27e0*/  FSETP.GE.AND P2, PT, |R24|, 0.60000002384185791016, PT ;  /* 0x3f19999a1800780b */ /* 0x000fe20003f46200 */
[----:B------:R-:W-:Y:S01]  /*27f0*/  FADD R8, -R8, R23 ;  /* 0x0000001708087221 */ /* 0x000fe20000000100 */
[----:B------:R-:W-:-:S03]  /*2800*/  FSETP.GE.AND P0, PT, |R24|, 9.010913848876953125, PT ;  /* 0x41102cb41800780b */ /* 0x000fc60003f06200 */
[----:B------:R-:W2:Y:S02]  /*2810*/  MUFU.EX2 R2, R2 ;  /* 0x0000000200027308 */ /* 0x000ea40000000800 */
[----:B--2---:R-:W-:Y:S01]  /*2820*/  FADD R26, R2, 1 ;  /* 0x3f800000021a7421 */ /* 0x004fe20000000000 */
[----:B------:R-:W-:-:S05]  /*2830*/  HFMA2 R2, -RZ, RZ, 1.125, -9232 ;  /* 0x3c80f082ff027431 */ /* 0x000fca00000001ff */
[----:B------:R-:W2:Y:S02]  /*2840*/  MUFU.RCP R26, R26 ;  /* 0x0000001a001a7308 */ /* 0x000ea40000001000 */
[----:B--2---:R-:W-:Y:S01]  /*2850*/  FFMA R28, R26, -R27, 1 ;  /* 0x3f8000001a1c7423 */ /* 0x004fe2000000081b */
[----:B------:R-:W-:-:S04]  /*2860*/  FMUL R27, R24, R24 ;  /* 0x00000018181b7220 */ /* 0x000fc80000400000 */
[----:B------:R-:W-:Y:S01]  /*2870*/  FFMA R2, R27, R2, -0.052303962409496307373 ;  /* 0xbd563cae1b027423 */ /* 0x000fe20000000002 */
[----:B-1----:R-:W-:-:S03]  /*2880*/  FSEL R3, R28, 1, !P0 ;  /* 0x3f8000001c037808 */ /* 0x002fc60004000000 */
[----:B------:R-:W-:-:S04]  /*2890*/  FFMA R2, R27, R2, 0.1331529766321182251 ;  /* 0x3e0859411b027423 */ /* 0x000fc80000000002 */
[----:B------:R-:W-:-:S04]  /*28a0*/  FFMA R2, R27, R2, -0.33332768082618713379 ;  /* 0xbeaaa9ed1b027423 */ /* 0x000fc80000000002 */
[----:B------:R-:W-:Y:S01]  /*28b0*/  FFMA R29, R27, R2, RZ ;  /* 0x000000021b1d7223 */ /* 0x000fe200000000ff */
[----:B------:R-:W-:Y:S01]  /*28c0*/  LOP3.LUT R27, R3, 0x80000000, R24, 0xb8, !PT ;  /* 0x80000000031b7812 */ /* 0x000fe200078eb818 */
[----:B------:R-:W-:-:S04]  /*28d0*/  IMAD.WIDE R2, R19, 0x4, R14 ;  /* 0x0000000413027825 */ /* 0x000fc800078e020e */
[----:B------:R-:W-:Y:S01]  /*28e0*/  @!P2 FFMA R27, R24, R29, R24 ;  /* 0x0000001d181ba223 */ /* 0x000fe20000000018 */
[----:B------:R-:W-:Y:S01]  /*28f0*/  FADD R24, R6, R7 ;  /* 0x0000000706187221 */ /* 0x000fe20000000000 */
[----:B------:R-:W-:-:S03]  /*2900*/  IADD3 R29, PT, PT, R10, 0x1, RZ ;  /* 0x000000010a1d7810 */ /* 0x000fc60007ffe0ff */
[----:B------:R1:W-:Y:S01]  /*2910*/  STG.E desc[UR6][R2.64], R27 ;  /* 0x0000001b02007986 */ /* 0x0003e2000c101906 */
[----:B------:R-:W-:Y:S01]  /*2920*/  FADD R7, R24, -R7 ;  /* 0x8000000718077221 */ /* 0x000fe20000000000 */
[----:B------:R-:W-:-:S03]  /*2930*/  ISETP.NE.AND P0, PT, R29, R4, PT ;  /* 0x000000041d00720c */ /* 0x000fc60003f05270 */
[----:B------:R-:W-:Y:S01]  /*2940*/  FADD R6, -R6, R7 ;  /* 0x0000000706067221 */ /* 0x000fe20000000100 */
[----:B------:R-:W-:-:S03]  /*2950*/  SEL R10, R29, RZ, P0 ;  /* 0x000000ff1d0a7207 */ /* 0x000fc60000000000 */
[----:B0-----:R-:W-:-:S04]  /*2960*/  FADD R25, -R6, -R25 ;  /* 0x8000001906197221 */ /* 0x001fc80000000100 */
[----:B------:R-:W-:-:S04]  /*2970*/  FADD R7, R24, R25 ;  /* 0x0000001918077221 */ /* 0x000fc80000000000 */
[----:B------:R-:W-:-:S04]  /*2980*/  FADD R6, -R24, R7 ;  /* 0x0000000718067221 */ /* 0x000fc80000000100 */
[----:B-1----:R-:W-:-:S07]  /*2990*/  FADD R6, -R25, R6 ;  /* 0x0000000619067221 */ /* 0x002fce0000000100 */
.L_x_37:
[----:B------:R-:W-:Y:S05]  /*29a0*/  BSYNC.RECONVERGENT B0 ;  /* 0x0000000000007941 */ /* 0x000fea0003800200 */
.L_x_35:
[----:B------:R-:W1:Y:S02]  /*29b0*/  LDCU UR4, c[0x0][0x390] ;  /* 0x00007200ff0477ac */ /* 0x000e640008000800 */
[----:B-1----:R-:W-:Y:S01]  /*29c0*/  IADD3 R19, PT, PT, R19, UR4, RZ ;  /* 0x0000000413137c10 */ /* 0x002fe2000fffe0ff */
[----:B------:R-:W-:Y:S06]  /*29d0*/  @!P1 BRA `(.L_x_38) ;  /* 0xfffffff400c09947 */ /* 0x000fec000383ffff */
[----:B------:R-:W-:Y:S05]  /*29e0*/  EXIT ;  /* 0x000000000000794d */ /* 0x000fea0003800000 */
        .weak           $__internal_0_$__cuda_sm20_rcp_rn_f32_slowpath
        .type           $__internal_0_$__cuda_sm20_rcp_rn_f32_slowpath,@function
        .size           $__internal_0_$__cuda_sm20_rcp_rn_f32_slowpath,($__internal_1_$__cuda_sm3x_div_rn_noftz_f32_slowpath - $__internal_0_$__cuda_sm20_rcp_rn_f32_slowpath)
$__internal_0_$__cuda_sm20_rcp_rn_f32_slowpath:
[----:B------:R-:W-:-:S05]  /*29f0*/  IMAD.SHL.U32 R3, R2, 0x2, RZ ;  /* 0x0000000202037824 */ /* 0x000fca00078e00ff */
[----:B------:R-:W-:-:S04]  /*2a00*/  SHF.R.U32.HI R3, RZ, 0x18, R3 ;  /* 0x00000018ff037819 */ /* 0x000fc80000011603 */
[----:B------:R-:W-:-:S13]  /*2a10*/  ISETP.NE.U32.AND P0, PT, R3, RZ, PT ;  /* 0x000000ff0300720c */ /* 0x000fda0003f05070 */
[----:B------:R-:W-:Y:S05]  /*2a20*/  @P0 BRA `(.L_x_39) ;  /* 0x00000000002c0947 */ /* 0x000fea0003800000 */
[----:B------:R-:W-:-:S04]  /*2a30*/  SHF.L.U32 R3, R2, 0x1, RZ ;  /* 0x0000000102037819 */ /* 0x000fc800000006ff */
[----:B------:R-:W-:-:S13]  /*2a40*/  ISETP.NE.AND P0, PT, R3, RZ, PT ;  /* 0x000000ff0300720c */ /* 0x000fda0003f05270 */
[----:B------:R0:W1:Y:S01]  /*2a50*/  @!P0 MUFU.RCP R3, R2 ;  /* 0x0000000200038308 */ /* 0x0000620000001000 */
[----:B------:R-:W-:Y:S05]  /*2a60*/  @!P0 BRA `(.L_x_40) ;  /* 0x0000000000a48947 */ /* 0x000fea0003800000 */
[----:B------:R-:W-:-:S04]  /*2a70*/  FFMA R6, R2, 1.84467440737095516160e+19, RZ ;  /* 0x5f80000002067823 */ /* 0x000fc800000000ff */
[----:B-1----:R-:W0:Y:S02]  /*2a80*/  MUFU.RCP R3, R6 ;  /* 0x0000000600037308 */ /* 0x002e240000001000 */
[----:B0-----:R-:W-:-:S04]  /*2a90*/  FFMA R2, R6, R3, -1 ;  /* 0xbf80000006027423 */ /* 0x001fc80000000003 */
[----:B------:R-:W-:-:S04]  /*2aa0*/  FADD.FTZ R2, -R2, -RZ ;  /* 0x800000ff02027221 */ /* 0x000fc80000010100 */
[----:B------:R-:W-:-:S04]  /*2ab0*/  FFMA R2, R3, R2, R3 ;  /* 0x0000000203027223 */ /* 0x000fc80000000003 */
[----:B------:R-:W-:Y:S01]  /*2ac0*/  FFMA R3, R2, 1.84467440737095516160e+19, RZ ;  /* 0x5f80000002037823 */ /* 0x000fe200000000ff */
[----:B------:R-:W-:Y:S06]  /*2ad0*/  BRA `(.L_x_40) ;  /* 0x0000000000887947 */ /* 0x000fec0003800000 */
.L_x_39:
[----:B------:R-:W-:-:S04]  /*2ae0*/  IADD3 R6, PT, PT, R3, -0xfd, RZ ;  /* 0xffffff0303067810 */ /* 0x000fc80007ffe0ff */
[----:B------:R-:W-:-:S13]  /*2af0*/  ISETP.GT.U32.AND P0, PT, R6, 0x1, PT ;  /* 0x000000010600780c */ /* 0x000fda0003f04070 */
[----:B------:R-:W-:Y:S05]  /*2b00*/  @P0 BRA `(.L_x_41) ;  /* 0x0000000000780947 */ /* 0x000fea0003800000 */
[----:B------:R-:W-:Y:S02]  /*2b10*/  LOP3.LUT R8, R2, 0x7fffff, RZ, 0xc0, !PT ;  /* 0x007fffff02087812 */ /* 0x000fe400078ec0ff */
[----:B------:R-:W-:Y:S02]  /*2b20*/  MOV R13, 0x3 ;  /* 0x00000003000d7802 */ /* 0x000fe40000000f00 */
[----:B------:R-:W-:Y:S02]  /*2b30*/  LOP3.LUT R8, R8, 0x3f800000, RZ, 0xfc, !PT ;  /* 0x3f80000008087812 */ /* 0x000fe400078efcff */
[----:B------:R-:W-:Y:S02]  /*2b40*/  SHF.L.U32 R12, R13, R6, RZ ;  /* 0x000000060d0c7219 */ /* 0x000fe400000006ff */
[----:B------:R-:W0:Y:S02]  /*2b50*/  MUFU.RCP R9, R8 ;  /* 0x0000000800097308 */ /* 0x000e240000001000 */
[----:B0-----:R-:W-:-:S04]  /*2b60*/  FFMA R10, R8, R9, -1 ;  /* 0xbf800000080a7423 */ /* 0x001fc80000000009 */
[----:B------:R-:W-:-:S04]  /*2b70*/  FADD.FTZ R10, -R10, -RZ ;  /* 0x800000ff0a0a7221 */ /* 0x000fc80000010100 */
[CCC-:B------:R-:W-:Y:S01]  /*2b80*/  FFMA.RM R11, R9.reuse, R10.reuse, R9.reuse ;  /* 0x0000000a090b7223 */ /* 0x1c0fe20000004009 */
[----:B------:R-:W-:-:S04]  /*2b90*/  FFMA.RP R10, R9, R10, R9 ;  /* 0x0000000a090a7223 */ /* 0x000fc80000008009 */
[C---:B------:R-:W-:Y:S02]  /*2ba0*/  LOP3.LUT R9, R11.reuse, 0x7fffff, RZ, 0xc0, !PT ;  /* 0x007fffff0b097812 */ /* 0x040fe400078ec0ff */
[----:B------:R-:W-:Y:S02]  /*2bb0*/  FSETP.NEU.FTZ.AND P0, PT, R11, R10, PT ;  /* 0x0000000a0b00720b */ /* 0x000fe40003f1d000 */
[----:B------:R-:W-:Y:S02]  /*2bc0*/  LOP3.LUT R9, R9, 0x800000, RZ, 0xfc, !PT ;  /* 0x0080000009097812 */ /* 0x000fe400078efcff */
[----:B------:R-:W-:Y:S02]  /*2bd0*/  SEL R10, RZ, 0xffffffff, !P0 ;  /* 0xffffffffff0a7807 */ /* 0x000fe40004000000 */
[----:B------:R-:W-:-:S03]  /*2be0*/  LOP3.LUT R11, R12, R9, RZ, 0xc0, !PT ;  /* 0x000000090c0b7212 */ /* 0x000fc600078ec0ff */
[----:B------:R-:W-:Y:S01]  /*2bf0*/  IMAD.MOV R10, RZ, RZ, -R10 ;  /* 0x000000ffff0a7224 */ /* 0x000fe200078e0a0a */
[----:B------:R-:W-:-:S04]  /*2c00*/  SHF.R.U32.HI R11, RZ, R6, R11 ;  /* 0x00000006ff0b7219 */ /* 0x000fc8000001160b */
[----:B------:R-:W-:Y:S02]  /*2c10*/  LOP3.LUT P1, RZ, R10, R6, R9, 0xf8, !PT ;  /* 0x000000060aff7212 */ /* 0x000fe4000782f809 */
[C---:B------:R-:W-:Y:S02]  /*2c20*/  LOP3.LUT P0, RZ, R11.reuse, 0x1, RZ, 0xc0, !PT ;  /* 0x000000010bff7812 */ /* 0x040fe4000780c0ff */
[----:B------:R-:W-:-:S04]  /*2c30*/  LOP3.LUT P2, RZ, R11, 0x2, RZ, 0xc0, !PT ;  /* 0x000000020bff7812 */ /* 0x000fc8000784c0ff */
[----:B------:R-:W-:Y:S02]  /*2c40*/  PLOP3.LUT P0, PT, P0, P1, P2, 0xe0, 0x0 ;  /* 0x000000000000781c */ /* 0x000fe40000703c20 */
[----:B------:R-:W-:Y:S02]  /*2c50*/  LOP3.LUT P1, RZ, R2, 0x7fffff, RZ, 0xc0, !PT ;  /* 0x007fffff02ff7812 */ /* 0x000fe4000782c0ff */
[----:B------:R-:W-:-:S04]  /*2c60*/  SEL R6, RZ, 0x1, !P0 ;  /* 0x00000001ff067807 */ /* 0x000fc80004000000 */
[----:B------:R-:W-:-:S04]  /*2c70*/  IADD3 R6, PT, PT, -R6, RZ, RZ ;  /* 0x000000ff06067210 */ /* 0x000fc80007ffe1ff */
[----:B------:R-:W-:Y:S02]  /*2c80*/  ISETP.GE.AND P0, PT, R6, RZ, PT ;  /* 0x000000ff0600720c */ /* 0x000fe40003f06270 */
[----:B------:R-:W-:-:S04]  /*2c90*/  IADD3 R6, PT, PT, R3, -0xfc, RZ ;  /* 0xffffff0403067810 */ /* 0x000fc80007ffe0ff */
[----:B------:R-:W-:-:S07]  /*2ca0*/  SHF.R.U32.HI R3, RZ, R6, R9 ;  /* 0x00000006ff037219 */ /* 0x000fce0000011609 */
[----:B------:R-:W-:-:S05]  /*2cb0*/  @!P0 IADD3 R3, PT, PT, R3, 0x1, RZ ;  /* 0x0000000103038810 */ /* 0x000fca0007ffe0ff */
[----:B------:R-:W-:-:S05]  /*2cc0*/  @!P1 IMAD.SHL.U32 R3, R3, 0x2, RZ ;  /* 0x0000000203039824 */ /* 0x000fca00078e00ff */
[----:B------:R-:W-:Y:S01]  /*2cd0*/  LOP3.LUT R3, R3, 0x80000000, R2, 0xf8, !PT ;  /* 0x8000000003037812 */ /* 0x000fe200078ef802 */
[----:B------:R-:W-:Y:S06]  /*2ce0*/  BRA `(.L_x_40) ;  /* 0x0000000000047947 */ /* 0x000fec0003800000 */
.L_x_41:
[----:B------:R2:W3:Y:S02]  /*2cf0*/  MUFU.RCP R3, R2 ;  /* 0x0000000200037308 */ /* 0x0004e40000001000 */
.L_x_40:
[----:B-1-3--:R-:W-:Y:S01]  /*2d00*/  MOV R20, R3 ;  /* 0x0000000300147202 */ /* 0x00afe20000000f00 */
[----:B------:R-:W-:Y:S01]  /*2d10*/  HFMA2 R3, -RZ, RZ, 0, 0 ;  /* 0x00000000ff037431 */ /* 0x000fe200000001ff */
[----:B0-2---:R-:W-:-:S04]  /*2d20*/  MOV R2, R4 ;  /* 0x0000000400027202 */ /* 0x005fc80000000f00 */
[----:B------:R-:W-:Y:S05]  /*2d30*/  RET.REL.NODEC R2 `(ift_rsi_many_series_one_param_f32) ;  /* 0xffffffd002b07950 */ /* 0x000fea0003c3ffff */
        .weak           $__internal_1_$__cuda_sm3x_div_rn_noftz_f32_slowpath
        .type           $__internal_1_$__cuda_sm3x_div_rn_noftz_f32_slowpath,@function
        .size           $__internal_1_$__cuda_sm3x_div_rn_noftz_f32_slowpath,(.L_x_108 - $__internal_1_$__cuda_sm3x_div_rn_noftz_f32_slowpath)
$__internal_1_$__cuda_sm3x_div_rn_noftz_f32_slowpath:
[----:B------:R-:W-:Y:S01]  /*2d40*/  SHF.R.U32.HI R4, RZ, 0x17, R2 ;  /* 0x00000017ff047819 */ /* 0x000fe20000011602 */
[----:B------:R-:W-:Y:S01]  /*2d50*/  BSSY.RECONVERGENT B1, `(.L_x_42) ;  /* 0x0000062000017945 */ /* 0x000fe20003800200 */
[----:B------:R-:W-:Y:S02]  /*2d60*/  SHF.R.U32.HI R25, RZ, 0x17, R3 ;  /* 0x00000017ff197819 */ /* 0x000fe40000011603 */
[----:B------:R-:W-:Y:S02]  /*2d70*/  LOP3.LUT R4, R4, 0xff, RZ, 0xc0, !PT ;  /* 0x000000ff04047812 */ /* 0x000fe400078ec0ff */
[----:B------:R-:W-:-:S03]  /*2d80*/  LOP3.LUT R25, R25, 0xff, RZ, 0xc0, !PT ;  /* 0x000000ff19197812 */ /* 0x000fc600078ec0ff */
[----:B------:R-:W-:Y:S01]  /*2d90*/  VIADD R26, R4, 0xffffffff ;  /* 0xffffffff041a7836 */ /* 0x000fe20000000000 */
[----:B------:R-:W-:-:S04]  /*2da0*/  IADD3 R27, PT, PT, R25, -0x1, RZ ;  /* 0xffffffff191b7810 */ /* 0x000fc80007ffe0ff */
[----:B------:R-:W-:-:S04]  /*2db0*/  ISETP.GT.U32.AND P0, PT, R26, 0xfd, PT ;  /* 0x000000fd1a00780c */ /* 0x000fc80003f04070 */
[----:B------:R-:W-:-:S13]  /*2dc0*/  ISETP.GT.U32.OR P0, PT, R27, 0xfd, P0 ;  /* 0x000000fd1b00780c */ /* 0x000fda0000704470 */
[----:B------:R-:W-:Y:S01]  /*2dd0*/  @!P0 MOV R23, RZ ;  /* 0x000000ff00178202 */ /* 0x000fe20000000f00 */
[----:B------:R-:W-:Y:S06]  /*2de0*/  @!P0 BRA `(.L_x_43) ;  /* 0x00000000005c8947 */ /* 0x000fec0003800000 */
[----:B------:R-:W-:Y:S02]  /*2df0*/  FSETP.GTU.FTZ.AND P0, PT, |R3|, +INF , PT ;  /* 0x7f8000000300780b */ /* 0x000fe40003f1c200 */
[----:B------:R-:W-:-:S04]  /*2e00*/  FSETP.GTU.FTZ.AND P3, PT, |R2|, +INF , PT ;  /* 0x7f8000000200780b */ /* 0x000fc80003f7c200 */
[----:B------:R-:W-:-:S13]  /*2e10*/  PLOP3.LUT P0, PT, P0, P3, PT, 0xf8, 0x8f ;  /* 0x00000000008f781c */ /* 0x000fda0000707f70 */
[----:B------:R-:W-:Y:S05]  /*2e20*/  @P0 BRA `(.L_x_44) ;  /* 0x00000004004c0947 */ /* 0x000fea0003800000 */
[----:B------:R-:W-:-:S13]  /*2e30*/  LOP3.LUT P0, RZ, R2, 0x7fffffff, R3, 0xc8, !PT ;  /* 0x7fffffff02ff7812 */ /* 0x000fda000780c803 */
[----:B------:R-:W-:Y:S05]  /*2e40*/  @!P0 BRA `(.L_x_45) ;  /* 0x00000004003c8947 */ /* 0x000fea0003800000 */
[C---:B------:R-:W-:Y:S02]  /*2e50*/  FSETP.NEU.FTZ.AND P3, PT, |R3|.reuse, +INF , PT ;  /* 0x7f8000000300780b */ /* 0x040fe40003f7d200 */
[----:B------:R-:W-:Y:S02]  /*2e60*/  FSETP.NEU.FTZ.AND P4, PT, |R2|, +INF , PT ;  /* 0x7f8000000200780b */ /* 0x000fe40003f9d200 */
[----:B------:R-:W-:-:S11]  /*2e70*/  FSETP.NEU.FTZ.AND P0, PT, |R3|, +INF , PT ;  /* 0x7f8000000300780b */ /* 0x000fd60003f1d200 */
[----:B------:R-:W-:Y:S05]  /*2e80*/  @!P4 BRA !P3, `(.L_x_45) ;  /* 0x00000004002cc947 */ /* 0x000fea0005800000 */
[----:B------:R-:W-:-:S04]  /*2e90*/  LOP3.LUT P3, RZ, R3, 0x7fffffff, RZ, 0xc0, !PT ;  /* 0x7fffffff03ff7812 */ /* 0x000fc8000786c0ff */
[----:B------:R-:W-:-:S13]  /*2ea0*/  PLOP3.LUT P3, PT, P4, P3, PT, 0x2f, 0xf2 ;  /* 0x0000000000f2781c */ /* 0x000fda0002766577 */
[----:B------:R-:W-:Y:S05]  /*2eb0*/  @P3 BRA `(.L_x_46) ;  /* 0x0000000400183947 */ /* 0x000fea0003800000 */
[----:B------:R-:W-:-:S04]  /*2ec0*/  LOP3.LUT P3, RZ, R2, 0x7fffffff, RZ, 0xc0, !PT ;  /* 0x7fffffff02ff7812 */ /* 0x000fc8000786c0ff */
[----:B------:R-:W-:-:S13]  /*2ed0*/  PLOP3.LUT P0, PT, P0, P3, PT, 0x2f, 0xf2 ;  /* 0x0000000000f2781c */ /* 0x000fda0000706577 */
[----:B------:R-:W-:Y:S05]  /*2ee0*/  @P0 BRA `(.L_x_47) ;  /* 0x0000000400000947 */ /* 0x000fea0003800000 */
[----:B------:R-:W-:Y:S02]  /*2ef0*/  ISETP.GE.AND P0, PT, R27, RZ, PT ;  /* 0x000000ff1b00720c */ /* 0x000fe40003f06270 */
[----:B------:R-:W-:-:S11]  /*2f00*/  ISETP.GE.AND P3, PT, R26, RZ, PT ;  /* 0x000000ff1a00720c */ /* 0x000fd60003f66270 */
[----:B------:R-:W-:Y:S01]  /*2f10*/  @P0 MOV R23, RZ ;  /* 0x000000ff00170202 */ /* 0x000fe20000000f00 */
[----:B------:R-:W-:Y:S02]  /*2f20*/  @!P0 IMAD.MOV.U32 R23, RZ, RZ, -0x40 ;  /* 0xffffffc0ff178424 */ /* 0x000fe400078e00ff */
[----:B------:R-:W-:Y:S01]  /*2f30*/  @!P0 FFMA R3, R3, 1.84467440737095516160e+19, RZ ;  /* 0x5f80000003038823 */ /* 0x000fe200000000ff */
[----:B------:R-:W-:Y:S02]  /*2f40*/  @!P3 FFMA R2, R2, 1.84467440737095516160e+19, RZ ;  /* 0x5f8000000202b823 */ /* 0x000fe400000000ff */
[----:B------:R-:W-:-:S07]  /*2f50*/  @!P3 IADD3 R23, PT, PT, R23, 0x40, RZ ;  /* 0x000000401717b810 */ /* 0x000fce0007ffe0ff */
.L_x_43:
[----:B------:R-:W-:Y:S01]  /*2f60*/  LEA R29, R4, 0xc0800000, 0x17 ;  /* 0xc0800000041d7811 */ /* 0x000fe200078eb8ff */
[----:B------:R-:W-:Y:S01]  /*2f70*/  BSSY.RECONVERGENT B2, `(.L_x_48) ;  /* 0x0000036000027945 */ /* 0x000fe20003800200 */
[----:B------:R-:W-:Y:S02]  /*2f80*/  IADD3 R26, PT, PT, R25, -0x7f, RZ ;  /* 0xffffff81191a7810 */ /* 0x000fe40007ffe0ff */
[----:B------:R-:W-:-:S04]  /*2f90*/  IADD3 R29, PT, PT, -R29, R2, RZ ;  /* 0x000000021d1d7210 */ /* 0x000fc80007ffe1ff */
[----:B------:R-:W0:Y:S01]  /*2fa0*/  MUFU.RCP R2, R29 ;  /* 0x0000001d00027308 */ /* 0x000e220000001000 */
[----:B------:R-:W-:-:S04]  /*2fb0*/  FADD.FTZ R27, -R29, -RZ ;  /* 0x800000ff1d1b7221 */ /* 0x000fc80000010100 */
[----:B0-----:R-:W-:-:S04]  /*2fc0*/  FFMA R25, R2, R27, 1 ;  /* 0x3f80000002197423 */ /* 0x001fc8000000001b */
[----:B------:R-:W-:Y:S01]  /*2fd0*/  FFMA R25, R2, R25, R2 ;  /* 0x0000001902197223 */ /* 0x000fe20000000002 */
[C---:B------:R-:W-:Y:S01]  /*2fe0*/  IMAD R2, R26.reuse, -0x800000, R3 ;  /* 0xff8000001a027824 */ /* 0x040fe200078e0203 */
[----:B------:R-:W-:-:S03]  /*2ff0*/  IADD3 R26, PT, PT, R26, 0x7f, -R4 ;  /* 0x0000007f1a1a7810 */ /* 0x000fc60007ffe804 */
[----:B------:R-:W-:Y:S02]  /*3000*/  FFMA R28, R2, R25, RZ ;  /* 0x00000019021c7223 */ /* 0x000fe400000000ff */
[----:B------:R-:W-:Y:S02]  /*3010*/  IMAD.IADD R23, R26, 0x1, R23 ;  /* 0x000000011a177824 */ /* 0x000fe400078e0217 */
[----:B------:R-:W-:-:S04]  /*3020*/  FFMA R4, R27, R28, R2 ;  /* 0x0000001c1b047223 */ /* 0x000fc80000000002 */
[----:B------:R-:W-:-:S04]  /*3030*/  FFMA R4, R25, R4, R28 ;  /* 0x0000000419047223 */ /* 0x000fc8000000001c */
[----:B------:R-:W-:-:S04]  /*3040*/  FFMA R27, R27, R4, R2 ;  /* 0x000000041b1b7223 */ /* 0x000fc80000000002 */
[----:B------:R-:W-:-:S05]  /*3050*/  FFMA R2, R25, R27, R4 ;  /* 0x0000001b19027223 */ /* 0x000fca0000000004 */
[----:B------:R-:W-:-:S04]  /*3060*/  SHF.R.U32.HI R26, RZ, 0x17, R2 ;  /* 0x00000017ff1a7819 */ /* 0x000fc80000011602 */
[----:B------:R-:W-:-:S04]  /*3070*/  LOP3.LUT R26, R26, 0xff, RZ, 0xc0, !PT ;  /* 0x000000ff1a1a7812 */ /* 0x000fc800078ec0ff */
[----:B------:R-:W-:-:S04]  /*3080*/  IADD3 R3, PT, PT, R26, R23, RZ ;  /* 0x000000171a037210 */ /* 0x000fc80007ffe0ff */
[----:B------:R-:W-:-:S04]  /*3090*/  IADD3 R26, PT, PT, R3, -0x1, RZ ;  /* 0xffffffff031a7810 */ /* 0x000fc80007ffe0ff */
[----:B------:R-:W-:-:S13]  /*30a0*/  ISETP.GE.U32.AND P0, PT, R26, 0xfe, PT ;  /* 0x000000fe1a00780c */ /* 0x000fda0003f06070 */
[----:B------:R-:W-:Y:S05]  /*30b0*/  @!P0 BRA `(.L_x_49) ;  /* 0x0000000000808947 */ /* 0x000fea0003800000 */
[----:B------:R-:W-:-:S13]  /*30c0*/  ISETP.GT.AND P0, PT, R3, 0xfe, PT ;  /* 0x000000fe0300780c */ /* 0x000fda0003f04270 */
[----:B------:R-:W-:Y:S05]  /*30d0*/  @P0 BRA `(.L_x_50) ;  /* 0x00000000006c0947 */ /* 0x000fea0003800000 */
[----:B------:R-:W-:-:S13]  /*30e0*/  ISETP.GE.AND P0, PT, R3, 0x1, PT ;  /* 0x000000010300780c */ /* 0x000fda0003f06270 */
[----:B------:R-:W-:Y:S05]  /*30f0*/  @P0 BRA `(.L_x_51) ;  /* 0x0000000000740947 */ /* 0x000fea0003800000 */
[----:B------:R-:W-:Y:S02]  /*3100*/  ISETP.GE.AND P0, PT, R3, -0x18, PT ;  /* 0xffffffe80300780c */ /* 0x000fe40003f06270 */
[----:B------:R-:W-:-:S11]  /*3110*/  LOP3.LUT R2, R2, 0x80000000, RZ, 0xc0, !PT ;  /* 0x8000000002027812 */ /* 0x000fd600078ec0ff */
[----:B------:R-:W-:Y:S05]  /*3120*/  @!P0 BRA `(.L_x_51) ;  /* 0x0000000000688947 */ /* 0x000fea0003800000 */
[CCC-:B------:R-:W-:Y:S01]  /*3130*/  FFMA.RZ R23, R25.reuse, R27.reuse, R4.reuse ;  /* 0x0000001b19177223 */ /* 0x1c0fe2000000c004 */
[CCC-:B------:R-:W-:Y:S01]  /*3140*/  FFMA.RP R26, R25.reuse, R27.reuse, R4.reuse ;  /* 0x0000001b191a7223 */ /* 0x1c0fe20000008004 */
[----:B------:R-:W-:Y:S01]  /*3150*/  FFMA.RM R25, R25, R27, R4 ;  /* 0x0000001b19197223 */ /* 0x000fe20000004004 */
[----:B------:R-:W-:Y:S02]  /*3160*/  IADD3 R4, PT, PT, R3, 0x20, RZ ;  /* 0x0000002003047810 */ /* 0x000fe40007ffe0ff */
[----:B------:R-:W-:Y:S02]  /*3170*/  LOP3.LUT R23, R23, 0x7fffff, RZ, 0xc0, !PT ;  /* 0x007fffff17177812 */ /* 0x000fe400078ec0ff */
[----:B------:R-:W-:Y:S02]  /*3180*/  ISETP.NE.AND P4, PT, R3, RZ, PT ;  /* 0x000000ff0300720c */ /* 0x000fe40003f85270 */
[----:B------:R-:W-:Y:S02]  /*3190*/  LOP3.LUT R23, R23, 0x800000, RZ, 0xfc, !PT ;  /* 0x0080000017177812 */ /* 0x000fe400078efcff */
[----:B------:R-:W-:Y:S01]  /*31a0*/  ISETP.NE.AND P3, PT, R3, RZ, PT ;  /* 0x000000ff0300720c */ /* 0x000fe20003f65270 */
[----:B------:R-:W-:Y:S01]  /*31b0*/  IMAD.MOV R3, RZ, RZ, -R3 ;  /* 0x000000ffff037224 */ /* 0x000fe200078e0a03 */
[----:B------:R-:W-:-:S02]  /*31c0*/  SHF.L.U32 R4, R23, R4, RZ ;  /* 0x0000000417047219 */ /* 0x000fc400000006ff */
[----:B------:R-:W-:Y:S02]  /*31d0*/  FSETP.NEU.FTZ.AND P0, PT, R26, R25, PT ;  /* 0x000000191a00720b */ /* 0x000fe40003f1d000 */
[----:B------:R-:W-:Y:S02]  /*31e0*/  SEL R26, R3, RZ, P4 ;  /* 0x000000ff031a7207 */ /* 0x000fe40002000000 */
[----:B------:R-:W-:Y:S02]  /*31f0*/  ISETP.NE.AND P3, PT, R4, RZ, P3 ;  /* 0x000000ff0400720c */ /* 0x000fe40001f65270 */
[----:B------:R-:W-:Y:S02]  /*3200*/  SHF.R.U32.HI R26, RZ, R26, R23 ;  /* 0x0000001aff1a7219 */ /* 0x000fe40000011617 */
[----:B------:R-:W-:Y:S02]  /*3210*/  PLOP3.LUT P0, PT, P0, P3, PT, 0xf8, 0x8f ;  /* 0x00000000008f781c */ /* 0x000fe40000707f70 */
[----:B------:R-:W-:-:S02]  /*3220*/  SHF.R.U32.HI R3, RZ, 0x1, R26 ;  /* 0x00000001ff037819 */ /* 0x000fc4000001161a */
[----:B------:R-:W-:-:S04]  /*3230*/  SEL R4, RZ, 0x1, !P0 ;  /* 0x00000001ff047807 */ /* 0x000fc80004000000 */
[----:B------:R-:W-:-:S04]  /*3240*/  LOP3.LUT R23, R4, 0x1, R3, 0xf8, !PT ;  /* 0x0000000104177812 */ /* 0x000fc800078ef803 */
[----:B------:R-:W-:-:S04]  /*3250*/  LOP3.LUT R26, R23, R26, RZ, 0xc0, !PT ;  /* 0x0000001a171a7212 */ /* 0x000fc800078ec0ff */
[----:B------:R-:W-:-:S04]  /*3260*/  IADD3 R3, PT, PT, R3, R26, RZ ;  /* 0x0000001a03037210 */ /* 0x000fc80007ffe0ff */
[----:B------:R-:W-:Y:S01]  /*3270*/  LOP3.LUT R2, R3, R2, RZ, 0xfc, !PT ;  /* 0x0000000203027212 */ /* 0x000fe200078efcff */
[----:B------:R-:W-:Y:S06]  /*3280*/  BRA `(.L_x_51) ;  /* 0x0000000000107947 */ /* 0x000fec0003800000 */
.L_x_50:
[----:B------:R-:W-:-:S04]  /*3290*/  LOP3.LUT R2, R2, 0x80000000, RZ, 0xc0, !PT ;  /* 0x8000000002027812 */ /* 0x000fc800078ec0ff */
[----:B------:R-:W-:Y:S01]  /*32a0*/  LOP3.LUT R2, R2, 0x7f800000, RZ, 0xfc, !PT ;  /* 0x7f80000002027812 */ /* 0x000fe200078efcff */
[----:B------:R-:W-:Y:S06]  /*32b0*/  BRA `(.L_x_51) ;  /* 0x0000000000047947 */ /* 0x000fec0003800000 */
.L_x_49:
[----:B------:R-:W-:-:S07]  /*32c0*/  LEA R2, R23, R2, 0x17 ;  /* 0x0000000217027211 */ /* 0x000fce00078eb8ff */
.L_x_51:
[----:B------:R-:W-:Y:S05]  /*32d0*/  BSYNC.RECONVERGENT B2 ;  /* 0x0000000000027941 */ /* 0x000fea0003800200 */
.L_x_48:
[----:B------:R-:W-:Y:S05]  /*32e0*/  BRA `(.L_x_52) ;  /* 0x0000000000207947 */ /* 0x000fea0003800000 */
.L_x_47:
[----:B------:R-:W-:-:S04]  /*32f0*/  LOP3.LUT R2, R2, 0x80000000, R3, 0x48, !PT ;  /* 0x8000000002027812 */ /* 0x000fc800078e4803 */
[----:B------:R-:W-:Y:S01]  /*3300*/  LOP3.LUT R2, R2, 0x7f800000, RZ, 0xfc, !PT ;  /* 0x7f80000002027812 */ /* 0x000fe200078efcff */
[----:B------:R-:W-:Y:S06]  /*3310*/  BRA `(.L_x_52) ;  /* 0x0000000000147947 */ /* 0x000fec0003800000 */
.L_x_46:
[----:B------:R-:W-:Y:S01]  /*3320*/  LOP3.LUT R2, R2, 0x80000000, R3, 0x48, !PT ;  /* 0x8000000002027812 */ /* 0x000fe200078e4803 */
[----:B------:R-:W-:Y:S06]  /*3330*/  BRA `(.L_x_52) ;  /* 0x00000000000c7947 */ /* 0x000fec0003800000 */
.L_x_45:
[----:B------:R-:W0:Y:S01]  /*3340*/  MUFU.RSQ R2, -QNAN ;  /* 0xffc0000000027908 */ /* 0x000e220000001400 */
[----:B------:R-:W-:Y:S05]  /*3350*/  BRA `(.L_x_52) ;  /* 0x0000000000047947 */ /* 0x000fea0003800000 */
.L_x_44:
[----:B------:R-:W-:-:S07]  /*3360*/  FADD.FTZ R2, R3, R2 ;  /* 0x0000000203027221 */ /* 0x000fce0000010000 */
.L_x_52:
[----:B------:R-:W-:Y:S05]  /*3370*/  BSYNC.RECONVERGENT B1 ;  /* 0x0000000000017941 */ /* 0x000fea0003800200 */
.L_x_42:
[----:B------:R-:W-:-:S04]  /*3380*/  HFMA2 R25, -RZ, RZ, 0, 0 ;  /* 0x00000000ff197431 */ /* 0x000fc800000001ff */
[----:B0-----:R-:W-:Y:S05]  /*3390*/  RET.REL.NODEC R24 `(ift_rsi_many_series_one_param_f32) ;  /* 0xffffffcc18187950 */ /* 0x001fea0003c3ffff */
.L_x_53:
[----:B------:R-:W-:-:S00]  /*33a0*/  BRA `(.L_x_53) ;  /* 0xfffffffc00fc7947 */ /* 0x000fc0000383ffff */
[----:B------:R-:W-:-:S00]  /*33b0*/  NOP ;  /* 0x0000000000007918 */ /* 0x000fc00000000000 */
        /* <DEDUP_REMOVED lines=12> */
.L_x_108:


//--------------------- .text.ift_rsi_batch_f32   --------------------------
	.section	.text.ift_rsi_batch_f32,"ax",@progbits
	.align	128
        .global         ift_rsi_batch_f32
        .type           ift_rsi_batch_f32,@function
        .size           ift_rsi_batch_f32,(.L_x_110 - ift_rsi_batch_f32)
        .other          ift_rsi_batch_f32,@"STO_CUDA_ENTRY STV_DEFAULT"
ift_rsi_batch_f32:
.text.ift_rsi_batch_f32:
[----:B------:R-:W-:Y:S08]  /*0000*/  LDC R1, c[0x0][0x37c] ;  /* 0x0000df00ff017b82 */ /* 0x000ff00000000800 */
[----:B------:R-:W0:Y:S08]  /*0010*/  S2UR UR10, SR_CTAID.X ;  /* 0x00000000000a79c3 */ /* 0x000e300000002500 */
[----:B------:R-:W0:Y:S02]  /*0020*/  LDC R0, c[0x0][0x38c] ;  /* 0x0000e300ff007b82 */ /* 0x000e240000000800 */
[----:B0-----:R-:W-:-:S13]  /*0030*/  ISETP.LE.AND P0, PT, R0, UR10, PT ;  /* 0x0000000a00007c0c */ /* 0x001fda000bf03270 */
[----:B------:R-:W-:Y:S05]  /*0040*/  @P0 EXIT ;  /* 0x000000000000094d */ /* 0x000fea0003800000 */
[----:B------:R-:W0:Y:S01]  /*0050*/  S2R R6, SR_TID.X ;  /* 0x0000000000067919 */ /* 0x000e220000002100 */
[----:B------:R-:W1:Y:S01]  /*0060*/  LDCU UR6, c[0x0][0x390] ;  /* 0x00007200ff0677ac */ /* 0x000e620008000800 */
[----:B------:R-:W2:Y:S01]  /*0070*/  LDCU UR11, c[0x0][0x388] ;  /* 0x00007100ff0b77ac */ /* 0x000ea20008000800 */
[----:B------:R-:W3:Y:S01]  /*0080*/  LDCU.64 UR4, c[0x0][0x380] ;  /* 0x00007000ff0477ac */ /* 0x000ee20008000a00 */
[----:B------:R-:W4:Y:S01]  /*0090*/  LDCU UR14, c[0x0][0x360] ;  /* 0x00006c00ff0e77ac */ /* 0x000f220008000800 */
[----:B------:R-:W0:Y:S01]  /*00a0*/  LDCU.64 UR16, c[0x0][0x358] ;  /* 0x00006b00ff1077ac */ /* 0x000e220008000a00 */
[----:B-1----:R-:W-:Y:S02]  /*00b0*/  UIADD3 UR12, UPT, UPT, UR6, 0x1, URZ ;  /* 0x00000001060c7890 */ /* 0x002fe4000fffe0ff */
[----:B--2---:R-:W-:Y:S02]  /*00c0*/  UISETP.GT.AND UP0, UPT, UR11, UR6, UPT ;  /* 0x000000060b00728c */ /* 0x004fe4000bf04270 */
[----:B------:R-:W-:-:S02]  /*00d0*/  UIADD3 UR11, UPT, UPT, UR11, -UR6, URZ ;  /* 0x800000060b0b7290 */ /* 0x000fc4000fffe0ff */
[----:B---3--:R-:W-:Y:S02]  /*00e0*/  UIMAD.WIDE.U32 UR4, UR6, 0x4, UR4 ;  /* 0x00000004060478a5 */ /* 0x008fe4000f8e0004 */
[----:B------:R-:W-:Y:S02]  /*00f0*/  UIADD3 UR13, UPT, UPT, UR6, 0x4, URZ ;  /* 0x00000004060d7890 */ /* 0x000fe4000fffe0ff */
[----:B------:R-:W-:Y:S01]  /*0100*/  UISETP.LT.OR UP0, UPT, UR6, URZ, !UP0 ;  /* 0x000000ff0600728c */ /* 0x000fe2000c701670 */
[----:B0-----:R-:W-:-:S04]  /*0110*/  LOP3.LUT R21, R6, 0x1f, RZ, 0xc0, !PT ;  /* 0x0000001f06157812 */ /* 0x001fc800078ec0ff */
[C---:B------:R-:W-:Y:S02]  /*0120*/  IADD3 R7, PT, PT, R21.reuse, UR12, RZ ;  /* 0x0000000c15077c10 */ /* 0x040fe4000fffe0ff */
[----:B----4-:R-:W-:-:S07]  /*0130*/  IADD3 R8, PT, PT, R21, UR6, RZ ;  /* 0x0000000615087c10 */ /* 0x010fce000fffe0ff */
.L_x_91:
[----:B0-----:R-:W0:Y:S01]  /*0140*/  LDCU.64 UR8, c[0x0][0x3a0] ;  /* 0x00007400ff0877ac */ /* 0x001e220008000a00 */
[----:B-1----:R-:W1:Y:S01]  /*0150*/  LDCU.64 UR6, c[0x0][0x398] ;  /* 0x00007300ff0677ac */ /* 0x002e620008000a00 */
[----:B0-----:R-:W-:Y:S02]  /*0160*/  UIMAD.WIDE UR8, UR10, 0x4, UR8 ;  /* 0x000000040a0878a5 */ /* 0x001fe4000f8e0208 */
[----:B-1----:R-:W-:-:S04]  /*0170*/  UIMAD.WIDE UR6, UR10, 0x4, UR6 ;  /* 0x000000040a0678a5 */ /* 0x002fc8000f8e0206 */
[----:B------:R-:W-:Y:S01]  /*0180*/  MOV R10, UR8 ;  /* 0x00000008000a7c02 */ /* 0x000fe20008000f00 */
[----:B------:R-:W-:Y:S02]  /*0190*/  IMAD.U32 R11, RZ, RZ, UR9 ;  /* 0x00000009ff0b7e24 */ /* 0x000fe4000f8e00ff */
[----:B------:R-:W-:Y:S01]  /*01a0*/  IMAD.U32 R2, RZ, RZ, UR6 ;  /* 0x00000006ff027e24 */ /* 0x000fe2000f8e00ff */
[----:B------:R-:W-:Y:S02]  /*01b0*/  MOV R3, UR7 ;  /* 0x0000000700037c02 */ /* 0x000fe40008000f00 */
[----:B------:R-:W2:Y:S01]  /*01c0*/  LDG.E.CONSTANT R10, desc[UR16][R10.64] ;  /* 0x000000100a0a7981 */ /* 0x000ea2000c1e9900 */
[----:B------:R-:W0:Y:S03]  /*01d0*/  LDCU UR6, c[0x0][0x388] ;  /* 0x00007100ff0677ac */ /* 0x000e260008000800 */
[----:B------:R-:W2:Y:S01]  /*01e0*/  LDG.E.CONSTANT R9, desc[UR16][R2.64] ;  /* 0x0000001002097981 */ /* 0x000ea2000c1e9900 */
[----:B------:R-:W-:Y:S01]  /*01f0*/  BSSY.RECONVERGENT B0, `(.L_x_54) ;  /* 0x000025f000007945 */ /* 0x000fe20003800200 */
[----:B--2---:R-:W-:-:S02]  /*0200*/  VIMNMX R0, PT, PT, R9, R10, PT ;  /* 0x0000000a09007248 */ /* 0x004fc40003fe0100 */
[----:B------:R-:W-:Y:S02]  /*0210*/  VIMNMX R4, PT, PT, R9, R10, !PT ;  /* 0x0000000a09047248 */ /* 0x000fe40007fe0100 */
[----:B------:R-:W-:Y:S02]  /*0220*/  ISETP.GT.AND P0, PT, R0, RZ, PT ;  /* 0x000000ff0000720c */ /* 0x000fe40003f04270 */
[----:B0-----:R-:W-:-:S13]  /*0230*/  ISETP.LE.AND P1, PT, R4, UR6, PT ;  /* 0x0000000604007c0c */ /* 0x001fda000bf23270 */
[----:B------:R-:W-:Y:S05]  /*0240*/  @P0 BRA P1, `(.L_x_55) ;  /* 0x00000000003c0947 */ /* 0x000fea0000800000 */
[----:B------:R-:W-:-:S13]  /*0250*/  ISETP.GE.AND P0, PT, R6, UR6, PT ;  /* 0x0000000606007c0c */ /* 0x000fda000bf06270 */
[----:B------:R-:W-:Y:S05]  /*0260*/  @P0 BRA `(.L_x_56) ;  /* 0x00000024005c0947 */ /* 0x000fea0003800000 */
[----:B------:R-:W0:Y:S01]  /*0270*/  LDC.64 R4, c[0x0][0x3a8] ;  /* 0x0000ea00ff047b82 */ /* 0x000e220000000a00 */
[----:B------:R-:W-:Y:S01]  /*0280*/  BSSY.RECONVERGENT B1, `(.L_x_57) ;  /* 0x000000a000017945 */ /* 0x000fe20003800200 */
[----:B------:R-:W-:Y:S02]  /*0290*/  MOV R0, R6 ;  /* 0x0000000600007202 */ /* 0x000fe40000000f00 */
[----:B------:R-:W-:-:S07]  /*02a0*/  MOV R9, 0x7fffffff ;  /* 0x7fffffff00097802 */ /* 0x000fce0000000f00 */
.L_x_58:
[----:B-1----:R-:W-:-:S04]  /*02b0*/  IMAD.U32 R3, RZ, RZ, UR6 ;  /* 0x00000006ff037e24 */ /* 0x002fc8000f8e00ff */
[----:B------:R-:W-:Y:S01]  /*02c0*/  IMAD R3, R3, UR10, R0 ;  /* 0x0000000a03037c24 */ /* 0x000fe2000f8e0200 */
[----:B------:R-:W-:-:S03]  /*02d0*/  IADD3 R0, PT, PT, R0, UR14, RZ ;  /* 0x0000000e00007c10 */ /* 0x000fc6000fffe0ff */
[----:B0-----:R-:W-:Y:S01]  /*02e0*/  IMAD.WIDE R2, R3, 0x4, R4 ;  /* 0x0000000403027825 */ /* 0x001fe200078e0204 */
[----:B------:R-:W-:-:S04]  /*02f0*/  ISETP.GE.AND P0, PT, R0, UR6, PT ;  /* 0x0000000600007c0c */ /* 0x000fc8000bf06270 */
[----:B------:R1:W-:Y:S09]  /*0300*/  STG.E desc[UR16][R2.64], R9 ;  /* 0x0000000902007986 */ /* 0x0003f2000c101910 */
[----:B------:R-:W-:Y:S05]  /*0310*/  @!P0 BRA `(.L_x_58) ;  /* 0xfffffffc00e48947 */ /* 0x000fea000383ffff */
[----:B------:R-:W-:Y:S05]  /*0320*/  BSYNC.RECONVERGENT B1 ;  /* 0x0000000000017941 */ /* 0x000fea0003800200 */
.L_x_57:
[----:B------:R-:W-:Y:S05]  /*0330*/  BRA `(.L_x_56) ;  /* 0x0000002400287947 */ /* 0x000fea0003800000 */
.L_x_55:
[----:B------:R-:W-:Y:S05]  /*0340*/  BRA.U !UP0, `(.L_x_59) ;  /* 0x00000001083c7547 */ /* 0x000fea000b800000 */
[----:B------:R-:W-:-:S13]  /*0350*/  ISETP.GE.AND P0, PT, R6, UR6, PT ;  /* 0x0000000606007c0c */ /* 0x000fda000bf06270 */
[----:B------:R-:W-:Y:S05]  /*0360*/  @P0 BRA `(.L_x_56) ;  /* 0x00000024001c0947 */ /* 0x000fea0003800000 */
[----:B------:R-:W0:Y:S01]  /*0370*/  LDC.64 R4, c[0x0][0x3a8] ;  /* 0x0000ea00ff047b82 */ /* 0x000e220000000a00 */
[----:B------:R-:W-:Y:S01]  /*0380*/  BSSY.RECONVERGENT B1, `(.L_x_60) ;  /* 0x000000a000017945 */ /* 0x000fe20003800200 */
[----:B------:R-:W-:Y:S01]  /*0390*/  MOV R0, R6 ;  /* 0x0000000600007202 */ /* 0x000fe20000000f00 */
[----:B------:R-:W-:-:S07]  /*03a0*/  IMAD.MOV.U32 R9, RZ, RZ, 0x7fffffff ;  /* 0x7fffffffff097424 */ /* 0x000fce00078e00ff */
.L_x_61:
[----:B-1----:R-:W-:-:S05]  /*03b0*/  MOV R3, UR6 ;  /* 0x0000000600037c02 */ /* 0x002fca0008000f00 */
[----:B------:R-:W-:Y:S01]  /*03c0*/  IMAD R3, R3, UR10, R0 ;  /* 0x0000000a03037c24 */ /* 0x000fe2000f8e0200 */
[----:B------:R-:W-:-:S03]  /*03d0*/  IADD3 R0, PT, PT, R0, UR14, RZ ;  /* 0x0000000e00007c10 */ /* 0x000fc6000fffe0ff */
[----:B0-----:R-:W-:Y:S01]  /*03e0*/  IMAD.WIDE R2, R3, 0x4, R4 ;  /* 0x0000000403027825 */ /* 0x001fe200078e0204 */
[----:B------:R-:W-:-:S04]  /*03f0*/  ISETP.GE.AND P0, PT, R0, UR6, PT ;  /* 0x0000000600007c0c */ /* 0x000fc8000bf06270 */
[----:B------:R1:W-:Y:S09]  /*0400*/  STG.E desc[UR16][R2.64], R9 ;  /* 0x0000000902007986 */ /* 0x0003f2000c101910 */
[----:B------:R-:W-:Y:S05]  /*0410*/  @!P0 BRA `(.L_x_61) ;  /* 0xfffffffc00e48947 */ /* 0x000fea000383ffff */
[----:B------:R-:W-:Y:S05]  /*0420*/  BSYNC.RECONVERGENT B1 ;  /* 0x0000000000017941 */ /* 0x000fea0003800200 */
.L_x_60:
[----:B------:R-:W-:Y:S05]  /*0430*/  BRA `(.L_x_56) ;  /* 0x0000002000e87947 */ /* 0x000fea0003800000 */
.L_x_59:
[----:B------:R-:W-:-:S04]  /*0440*/  VIMNMX.U32 R0, PT, PT, R9, R10, !PT ;  /* 0x0000000a09007248 */ /* 0x000fc80007fe0000 */
[----:B------:R-:W-:-:S13]  /*0450*/  ISETP.LE.AND P0, PT, R0, UR11, PT ;  /* 0x0000000b00007c0c */ /* 0x000fda000bf03270 */
[----:B------:R-:W-:Y:S05]  /*0460*/  @P0 BRA `(.L_x_62) ;  /* 0x00000000003c0947 */ /* 0x000fea0003800000 */
[----:B------:R-:W-:-:S13]  /*0470*/  ISETP.GE.AND P0, PT, R6, UR6, PT ;  /* 0x0000000606007c0c */ /* 0x000fda000bf06270 */
[----:B------:R-:W-:Y:S05]  /*0480*/  @P0 BRA `(.L_x_56) ;  /* 0x0000002000d40947 */ /* 0x000fea0003800000 */
[----:B------:R-:W0:Y:S01]  /*0490*/  LDC.64 R4, c[0x0][0x3a8] ;  /* 0x0000ea00ff047b82 */ /* 0x000e220000000a00 */
[----:B------:R-:W-:Y:S01]  /*04a0*/  BSSY.RECONVERGENT B1, `(.L_x_63) ;  /* 0x000000a000017945 */ /* 0x000fe20003800200 */
[----:B------:R-:W-:Y:S01]  /*04b0*/  IMAD.MOV.U32 R0, RZ, RZ, R6 ;  /* 0x000000ffff007224 */ /* 0x000fe200078e0006 */
[----:B------:R-:W-:-:S07]  /*04c0*/  MOV R9, 0x7fffffff ;  /* 0x7fffffff00097802 */ /* 0x000fce0000000f00 */
.L_x_64:
[----:B-1----:R-:W-:-:S05]  /*04d0*/  MOV R3, UR6 ;  /* 0x0000000600037c02 */ /* 0x002fca0008000f00 */
[----:B------:R-:W-:Y:S02]  /*04e0*/  IMAD R3, R3, UR10, R0 ;  /* 0x0000000a03037c24 */ /* 0x000fe4000f8e0200 */
[----:B------:R-:W-:Y:S02]  /*04f0*/  VIADD R0, R0, UR14 ;  /* 0x0000000e00007c36 */ /* 0x000fe40008000000 */
[----:B0-----:R-:W-:-:S03]  /*0500*/  IMAD.WIDE R2, R3, 0x4, R4 ;  /* 0x0000000403027825 */ /* 0x001fc600078e0204 */
[----:B------:R-:W-:Y:S02]  /*0510*/  ISETP.GE.AND P0, PT, R0, UR6, PT ;  /* 0x0000000600007c0c */ /* 0x000fe4000bf06270 */
[----:B------:R1:W-:Y:S11]  /*0520*/  STG.E desc[UR16][R2.64], R9 ;  /* 0x0000000902007986 */ /* 0x0003f6000c101910 */
[----:B------:R-:W-:Y:S05]  /*0530*/  @!P0 BRA `(.L_x_64) ;  /* 0xfffffffc00e48947 */ /* 0x000fea000383ffff */
[----:B------:R-:W-:Y:S05]  /*0540*/  BSYNC.RECONVERGENT B1 ;  /* 0x0000000000017941 */ /* 0x000fea0003800200 */
.L_x_63:
[----:B------:R-:W-:Y:S05]  /*0550*/  BRA `(.L_x_56) ;  /* 0x0000002000a07947 */ /* 0x000fea0003800000 */
.L_x_62:
[----:B------:R-:W0:Y:S01]  /*0560*/  LDC R11, c[0x0][0x390] ;  /* 0x0000e400ff0b7b82 */ /* 0x000e220000000800 */
[----:B------:R-:W-:Y:S01]  /*0570*/  BSSY.RECONVERGENT B1, `(.L_x_65) ;  /* 0x0000010000017945 */ /* 0x000fe20003800200 */
[----:B0-----:R-:W-:-:S04]  /*0580*/  IADD3 R4, PT, PT, R9, R11, RZ ;  /* 0x0000000b09047210 */ /* 0x001fc80007ffe0ff */
[----:B------:R-:W-:-:S04]  /*0590*/  IADD3 R0, PT, PT, R10, -0x1, R4 ;  /* 0xffffffff0a007810 */ /* 0x000fc80007ffe004 */
[----:B------:R-:W-:-:S04]  /*05a0*/  VIMNMX R5, PT, PT, R0, UR6, PT ;  /* 0x0000000600057c48 */ /* 0x000fc8000bfe0100 */
[----:B------:R-:W-:-:S13]  /*05b0*/  ISETP.GE.AND P0, PT, R6, R5, PT ;  /* 0x000000050600720c */ /* 0x000fda0003f06270 */
[----:B------:R-:W-:Y:S05]  /*05c0*/  @P0 BRA `(.L_x_66) ;  /* 0x0000000000280947 */ /* 0x000fea0003800000 */
[----:B------:R-:W0:Y:S01]  /*05d0*/  LDC.64 R12, c[0x0][0x3a8] ;  /* 0x0000ea00ff0c7b82 */ /* 0x000e220000000a00 */
[----:B------:R-:W-:Y:S01]  /*05e0*/  MOV R0, R6 ;  /* 0x0000000600007202 */ /* 0x000fe20000000f00 */
[----:B------:R-:W-:-:S07]  /*05f0*/  IMAD.MOV.U32 R15, RZ, RZ, 0x7fffffff ;  /* 0x7fffffffff0f7424 */ /* 0x000fce00078e00ff */
.L_x_67:
[----:B-1----:R-:W-:-:S05]  /*0600*/  MOV R3, UR6 ;  /* 0x0000000600037c02 */ /* 0x002fca0008000f00 */
[----:B------:R-:W-:Y:S01]  /*0610*/  IMAD R3, R3, UR10, R0 ;  /* 0x0000000a03037c24 */ /* 0x000fe2000f8e0200 */
[----:B------:R-:W-:-:S03]  /*0620*/  IADD3 R0, PT, PT, R0, UR14, RZ ;  /* 0x0000000e00007c10 */ /* 0x000fc6000fffe0ff */
[----:B0-----:R-:W-:Y:S01]  /*0630*/  IMAD.WIDE R2, R3, 0x4, R12 ;  /* 0x0000000403027825 */ /* 0x001fe200078e020c */
[----:B------:R-:W-:-:S04]  /*0640*/  ISETP.GE.AND P0, PT, R0, R5, PT ;  /* 0x000000050000720c */ /* 0x000fc80003f06270 */
[----:B------:R1:W-:Y:S09]  /*0650*/  STG.E desc[UR16][R2.64], R15 ;  /* 0x0000000f02007986 */ /* 0x0003f2000c101910 */
[----:B------:R-:W-:Y:S05]  /*0660*/  @!P0 BRA `(.L_x_67) ;  /* 0xfffffffc00e48947 */ /* 0x000fea000383ffff */
.L_x_66:
[----:B------:R-:W-:Y:S05]  /*0670*/  BSYNC.RECONVERGENT B1 ;  /* 0x0000000000017941 */ /* 0x000fea0003800200 */
.L_x_65:
[----:B------:R-:W-:-:S09]  /*0680*/  UISETP.GE.U32.AND UP1, UPT, UR14, 0x20, UPT ;  /* 0x000000200e00788c */ /* 0x000fd2000bf26070 */
[----:B------:R-:W-:Y:S05]  /*0690*/  BRA.U !UP1, `(.L_x_68) ;  /* 0x0000000909c07547 */ /* 0x000fea000b800000 */
[----:B------:R-:W-:Y:S01]  /*06a0*/  ISETP.GT.AND P0, PT, R7, R4, PT ;  /* 0x000000040700720c */ /* 0x000fe20003f04270 */
[----:B------:R-:W-:Y:S01]  /*06b0*/  BSSY.RECONVERGENT B1, `(.L_x_69) ;  /* 0x0000098000017945 */ /* 0x000fe20003800200 */
[----:B-1----:R-:W-:Y:S02]  /*06c0*/  HFMA2 R2, -RZ, RZ, 0, 0 ;  /* 0x00000000ff027431 */ /* 0x002fe400000001ff */
[----:B------:R-:W-:-:S09]  /*06d0*/  IMAD.MOV.U32 R0, RZ, RZ, RZ ;  /* 0x000000ffff007224 */ /* 0x000fd200078e00ff */
[----:B------:R-:W-:Y:S05]  /*06e0*/  @P0 BRA `(.L_x_70) ;  /* 0x0000000800500947 */ /* 0x000fea0003800000 */
[----:B------:R-:W-:Y:S01]  /*06f0*/  IADD3 R3, PT, PT, R4, 0x1, RZ ;  /* 0x0000000104037810 */ /* 0x000fe20007ffe0ff */
[----:B------:R-:W-:Y:S01]  /*0700*/  BSSY.RECONVERGENT B2, `(.L_x_71) ;  /* 0x0000046000027945 */ /* 0x000fe20003800200 */
[----:B------:R-:W-:Y:S01]  /*0710*/  IMAD.MOV.U32 R2, RZ, RZ, RZ ;  /* 0x000000ffff027224 */ /* 0x000fe200078e00ff */
[----:B------:R-:W-:Y:S02]  /*0720*/  MOV R0, RZ ;  /* 0x000000ff00007202 */ /* 0x000fe40000000f00 */
[----:B------:R-:W-:-:S04]  /*0730*/  VIADDMNMX R3, R8, 0x21, R3, !PT ;  /* 0x0000002108037846 */ /* 0x000fc80007800103 */
[----:B------:R-:W-:Y:S02]  /*0740*/  IADD3 R5, PT, PT, R3, -0x2, -R8 ;  /* 0xfffffffe03057810 */ /* 0x000fe40007ffe808 */
[----:B------:R-:W-:Y:S02]  /*0750*/  MOV R3, R7 ;  /* 0x0000000700037202 */ /* 0x000fe40000000f00 */
[C---:B------:R-:W-:Y:S02]  /*0760*/  ISETP.GE.U32.AND P1, PT, R5.reuse, 0xe0, PT ;  /* 0x000000e00500780c */ /* 0x040fe40003f26070 */
[----:B------:R-:W-:-:S04]  /*0770*/  LEA.HI R11, R5, 0x1, RZ, 0x1b ;  /* 0x00000001050b7811 */ /* 0x000fc800078fd8ff */
[----:B------:R-:W-:-:S07]  /*0780*/  LOP3.LUT P0, R24, R11, 0x7, RZ, 0xc0, !PT ;  /* 0x000000070b187812 */ /* 0x000fce000780c0ff */
[----:B------:R-:W-:Y:S06]  /*0790*/  @!P1 BRA `(.L_x_72) ;  /* 0x0000000000f09947 */ /* 0x000fec0003800000 */
[----:B------:R-:W-:Y:S01]  /*07a0*/  IMAD.MOV.U32 R14, RZ, RZ, RZ ;  /* 0x000000ffff0e7224 */ /* 0x000fe200078e00ff */
[----:B------:R-:W-:Y:S02]  /*07b0*/  MOV R2, RZ ;  /* 0x000000ff00027202 */ /* 0x000fe40000000f00 */
[----:B------:R-:W-:-:S07]  /*07c0*/  MOV R3, R7 ;  /* 0x0000000700037202 */ /* 0x000fce0000000f00 */
.L_x_73:
[----:B------:R-:W0:Y:S01]  /*07d0*/  LDC.64 R12, c[0x0][0x380] ;  /* 0x0000e000ff0c7b82 */ /* 0x000e220000000a00 */
[----:B------:R-:W-:-:S04]  /*07e0*/  VIADD R17, R3, 0xffffffff ;  /* 0xffffffff03117836 */ /* 0x000fc80000000000 */
[----:B0-----:R-:W-:-:S04]  /*07f0*/  IMAD.WIDE.U32 R16, R17, 0x4, R12 ;  /* 0x0000000411107825 */ /* 0x001fc800078e000c */
[----:B------:R-:W-:Y:S02]  /*0800*/  IMAD.WIDE.U32 R12, R3, 0x4, R12 ;  /* 0x00000004030c7825 */ /* 0x000fe400078e000c */
[----:B------:R-:W2:Y:S04]  /*0810*/  LDG.E.CONSTANT R16, desc[UR16][R16.64] ;  /* 0x0000001010107981 */ /* 0x000ea8000c1e9900 */
[----:B------:R-:W2:Y:S04]  /*0820*/  LDG.E.CONSTANT R15, desc[UR16][R12.64] ;  /* 0x000000100c0f7981 */ /* 0x000ea8000c1e9900 */
[----:B------:R-:W3:Y:S04]  /*0830*/  LDG.E.CONSTANT R18, desc[UR16][R12.64+0x80] ;  /* 0x000080100c127981 */ /* 0x000ee8000c1e9900 */
[----:B------:R-:W3:Y:S04]  /*0840*/  LDG.E.CONSTANT R19, desc[UR16][R12.64+0x7c] ;  /* 0x00007c100c137981 */ /* 0x000ee8000c1e9900 */
[----:B------:R-:W4:Y:S04]  /*0850*/  LDG.E.CONSTANT R20, desc[UR16][R12.64+0x100] ;  /* 0x000100100c147981 */ /* 0x000f28000c1e9900 */
[----:B------:R-:W4:Y:S04]  /*0860*/  LDG.E.CONSTANT R23, desc[UR16][R12.64+0xfc] ;  /* 0x0000fc100c177981 */ /* 0x000f28000c1e9900 */
[----:B------:R-:W5:Y:S04]  /*0870*/  LDG.E.CONSTANT R22, desc[UR16][R12.64+0x180] ;  /* 0x000180100c167981 */ /* 0x000f68000c1e9900 */
[----:B------:R-:W5:Y:S04]  /*0880*/  LDG.E.CONSTANT R25, desc[UR16][R12.64+0x17c] ;  /* 0x00017c100c197981 */ /* 0x000f68000c1e9900 */
[----:B------:R-:W5:Y:S04]  /*0890*/  LDG.E.CONSTANT R17, desc[UR16][R12.64+0x1fc] ;  /* 0x0001fc100c117981 */ /* 0x000f68000c1e9900 */
[----:B------:R-:W5:Y:S04]  /*08a0*/  LDG.E.CONSTANT R26, desc[UR16][R12.64+0x380] ;  /* 0x000380100c1a7981 */ /* 0x000f68000c1e9900 */
[----:B------:R-:W5:Y:S01]  /*08b0*/  LDG.E.CONSTANT R27, desc[UR16][R12.64+0x37c] ;  /* 0x00037c100c1b7981 */ /* 0x000f62000c1e9900 */
[C---:B--2---:R-:W-:Y:S01]  /*08c0*/  FSETP.GT.AND P1, PT, R15.reuse, R16, PT ;  /* 0x000000100f00720b */ /* 0x044fe20003f24000 */
[----:B------:R-:W-:-:S02]  /*08d0*/  FADD R15, R15, -R16 ;  /* 0x800000100f0f7221 */ /* 0x000fc40000000000 */
[----:B------:R-:W2:Y:S01]  /*08e0*/  LDG.E.CONSTANT R16, desc[UR16][R12.64+0x200] ;  /* 0x000200100c107981 */ /* 0x000ea2000c1e9900 */
[C---:B---3--:R-:W-:Y:S01]  /*08f0*/  FSETP.GT.AND P2, PT, R18.reuse, R19, PT ;  /* 0x000000131200720b */ /* 0x048fe20003f44000 */
[----:B------:R-:W-:Y:S02]  /*0900*/  FADD R19, R18, -R19 ;  /* 0x8000001312137221 */ /* 0x000fe40000000000 */
[----:B------:R-:W3:Y:S06]  /*0910*/  LDG.E.CONSTANT R18, desc[UR16][R12.64+0x27c] ;  /* 0x00027c100c127981 */ /* 0x000eec000c1e9900 */
[C---:B------:R-:W-:Y:S01]  /*0920*/  @P1 FADD R0, R15.reuse, R0 ;  /* 0x000000000f001221 */ /* 0x040fe20000000000 */
[----:B------:R-:W-:-:S02]  /*0930*/  @!P1 FADD R2, -R15, R2 ;  /* 0x000000020f029221 */ /* 0x000fc40000000100 */
[----:B------:R-:W3:Y:S01]  /*0940*/  LDG.E.CONSTANT R15, desc[UR16][R12.64+0x280] ;  /* 0x000280100c0f7981 */ /* 0x000ee2000c1e9900 */
[C---:B----4-:R-:W-:Y:S01]  /*0950*/  FSETP.GT.AND P1, PT, R20.reuse, R23, PT ;  /* 0x000000171400720b */ /* 0x050fe20003f24000 */
[----:B------:R-:W-:Y:S02]  /*0960*/  FADD R23, R20, -R23 ;  /* 0x8000001714177221 */ /* 0x000fe40000000000 */
[----:B------:R-:W4:Y:S01]  /*0970*/  LDG.E.CONSTANT R20, desc[UR16][R12.64+0x2fc] ;  /* 0x0002fc100c147981 */ /* 0x000f22000c1e9900 */
[--C-:B------:R-:W-:Y:S01]  /*0980*/  @P2 FADD R0, R0, R19.reuse ;  /* 0x0000001300002221 */ /* 0x100fe20000000000 */
[----:B------:R-:W-:Y:S02]  /*0990*/  @!P2 FADD R2, R2, -R19 ;  /* 0x800000130202a221 */ /* 0x000fe40000000000 */
[----:B------:R0:W4:Y:S01]  /*09a0*/  LDG.E.CONSTANT R19, desc[UR16][R12.64+0x300] ;  /* 0x000300100c137981 */ /* 0x000122000c1e9900 */
[C---:B-----5:R-:W-:Y:S01]  /*09b0*/  FSETP.GT.AND P2, PT, R22.reuse, R25, PT ;  /* 0x000000191600720b */ /* 0x060fe20003f44000 */
[----:B------:R-:W-:-:S04]  /*09c0*/  FADD R25, R22, -R25 ;  /* 0x8000001916197221 */ /* 0x000fc80000000000 */
[--C-:B------:R-:W-:Y:S01]  /*09d0*/  @P1 FADD R0, R0, R23.reuse ;  /* 0x0000001700001221 */ /* 0x100fe20000000000 */
[----:B------:R-:W-:Y:S01]  /*09e0*/  @!P1 FADD R2, R2, -R23 ;  /* 0x8000001702029221 */ /* 0x000fe20000000000 */
[----:B------:R-:W-:-:S06]  /*09f0*/  IADD3 R14, PT, PT, R14, 0x8, RZ ;  /* 0x000000080e0e7810 */ /* 0x000fcc0007ffe0ff */
[--C-:B------:R-:W-:Y:S01]  /*0a00*/  @P2 FADD R0, R0, R25.reuse ;  /* 0x0000001900002221 */ /* 0x100fe20000000000 */
[----:B------:R-:W-:Y:S01]  /*0a10*/  @!P2 FADD R2, R2, -R25 ;  /* 0x800000190202a221 */ /* 0x000fe20000000000 */
[----:B0-----:R-:W-:Y:S02]  /*0a20*/  LOP3.LUT R13, R11, 0xffffff8, RZ, 0xc0, !PT ;  /* 0x0ffffff80b0d7812 */ /* 0x001fe400078ec0ff */
[----:B------:R-:W-:Y:S02]  /*0a30*/  IADD3 R3, PT, PT, R3, 0x100, RZ ;  /* 0x0000010003037810 */ /* 0x000fe40007ffe0ff */
[C---:B--2---:R-:W-:Y:S01]  /*0a40*/  FSETP.GT.AND P3, PT, R16.reuse, R17, PT ;  /* 0x000000111000720b */ /* 0x044fe20003f64000 */
[----:B------:R-:W-:Y:S01]  /*0a50*/  FADD R17, R16, -R17 ;  /* 0x8000001110117221 */ /* 0x000fe20000000000 */
[----:B---3--:R-:W-:-:S11]  /*0a60*/  FSETP.GT.AND P1, PT, R15, R18, PT ;  /* 0x000000120f00720b */ /* 0x008fd60003f24000 */
[--C-:B------:R-:W-:Y:S01]  /*0a70*/  @P3 FADD R0, R0, R17.reuse ;  /* 0x0000001100003221 */ /* 0x100fe20000000000 */
[----:B------:R-:W-:Y:S01]  /*0a80*/  @!P3 FADD R2, R2, -R17 ;  /* 0x800000110202b221 */ /* 0x000fe20000000000 */
[----:B------:R-:W-:Y:S01]  /*0a90*/  FADD R15, R15, -R18 ;  /* 0x800000120f0f7221 */ /* 0x000fe20000000000 */
[----:B------:R-:W-:Y:S02]  /*0aa0*/  FSETP.GT.AND P3, PT, R26, R27, PT ;  /* 0x0000001b1a00720b */ /* 0x000fe40003f64000 */
[C---:B----4-:R-:W-:Y:S01]  /*0ab0*/  FSETP.GT.AND P2, PT, R19.reuse, R20, PT ;  /* 0x000000141300720b */ /* 0x050fe20003f44000 */
[--C-:B------:R-:W-:Y:S01]  /*0ac0*/  @P1 FADD R0, R0, R15.reuse ;  /* 0x0000000f00001221 */ /* 0x100fe20000000000 */
[----:B------:R-:W-:Y:S01]  /*0ad0*/  @!P1 FADD R2, R2, -R15 ;  /* 0x8000000f02029221 */ /* 0x000fe20000000000 */
[----:B------:R-:W-:Y:S01]  /*0ae0*/  ISETP.NE.AND P1, PT, R14, R13, PT ;  /* 0x0000000d0e00720c */ /* 0x000fe20003f25270 */
[----:B------:R-:W-:Y:S01]  /*0af0*/  FADD R19, R19, -R20 ;  /* 0x8000001413137221 */ /* 0x000fe20000000000 */
[----:B------:R-:W-:-:S08]  /*0b00*/  FADD R27, R26, -R27 ;  /* 0x8000001b1a1b7221 */ /* 0x000fd00000000000 */
[--C-:B------:R-:W-:Y:S01]  /*0b10*/  @P2 FADD R0, R0, R19.reuse ;  /* 0x0000001300002221 */ /* 0x100fe20000000000 */
[----:B------:R-:W-:-:S03]  /*0b20*/  @!P2 FADD R2, R2, -R19 ;  /* 0x800000130202a221 */ /* 0x000fc60000000000 */
[--C-:B------:R-:W-:Y:S01]  /*0b30*/  @P3 FADD R0, R0, R27.reuse ;  /* 0x0000001b00003221 */ /* 0x100fe20000000000 */
[----:B------:R-:W-:Y:S01]  /*0b40*/  @!P3 FADD R2, R2, -R27 ;  /* 0x8000001b0202b221 */ /* 0x000fe20000000000 */
[----:B------:R-:W-:Y:S06]  /*0b50*/  @P1 BRA `(.L_x_73) ;  /* 0xfffffffc001c1947 */ /* 0x000fec000383ffff */
.L_x_72:
[----:B------:R-:W-:Y:S05]  /*0b60*/  BSYNC.RECONVERGENT B2 ;  /* 0x0000000000027941 */ /* 0x000fea0003800200 */
.L_x_71:
[----:B------:R-:W-:Y:S05]  /*0b70*/  @!P0 BRA `(.L_x_70) ;  /* 0x00000004002c8947 */ /* 0x000fea0003800000 */
[----:B------:R-:W-:Y:S01]  /*0b80*/  ISETP.GE.U32.AND P0, PT, R24, 0x4, PT ;  /* 0x000000041800780c */ /* 0x000fe20003f06070 */
[----:B------:R-:W-:Y:S01]  /*0b90*/  BSSY.RECONVERGENT B2, `(.L_x_74) ;  /* 0x0000026000027945 */ /* 0x000fe20003800200 */
[----:B------:R-:W-:-:S11]  /*0ba0*/  LOP3.LUT P4, R11, R11, 0x3, RZ, 0xc0, !PT ;  /* 0x000000030b0b7812 */ /* 0x000fd6000788c0ff */
[----:B------:R-:W-:Y:S05]  /*0bb0*/  @!P0 BRA `(.L_x_75) ;  /* 0x00000000008c8947 */ /* 0x000fea0003800000 */
[----:B------:R-:W0:Y:S01]  /*0bc0*/  LDC.64 R14, c[0x0][0x380] ;  /* 0x0000e000ff0e7b82 */ /* 0x000e220000000a00 */
[C---:B------:R-:W-:Y:S01]  /*0bd0*/  VIADD R23, R3.reuse, 0xffffffff ;  /* 0xffffffff03177836 */ /* 0x040fe20000000000 */
[C---:B------:R-:W-:Y:S02]  /*0be0*/  IADD3 R17, PT, PT, R3.reuse, 0x1f, RZ ;  /* 0x0000001f03117810 */ /* 0x040fe40007ffe0ff */
[C---:B------:R-:W-:Y:S01]  /*0bf0*/  IADD3 R19, PT, PT, R3.reuse, 0x3f, RZ ;  /* 0x0000003f03137810 */ /* 0x040fe20007ffe0ff */
[----:B------:R-:W-:Y:S02]  /*0c00*/  VIADD R25, R3, 0x5f ;  /* 0x0000005f03197836 */ /* 0x000fe40000000000 */
[----:B0-----:R-:W-:-:S04]  /*0c10*/  IMAD.WIDE.U32 R22, R23, 0x4, R14 ;  /* 0x0000000417167825 */ /* 0x001fc800078e000e */
[--C-:B------:R-:W-:Y:S02]  /*0c20*/  IMAD.WIDE.U32 R12, R3, 0x4, R14.reuse ;  /* 0x00000004030c7825 */ /* 0x100fe400078e000e */
[----:B------:R-:W2:Y:S02]  /*0c30*/  LDG.E.CONSTANT R23, desc[UR16][R22.64] ;  /* 0x0000001016177981 */ /* 0x000ea4000c1e9900 */
[--C-:B------:R-:W-:Y:S02]  /*0c40*/  IMAD.WIDE.U32 R16, R17, 0x4, R14.reuse ;  /* 0x0000000411107825 */ /* 0x100fe400078e000e */
[----:B------:R-:W2:Y:S02]  /*0c50*/  LDG.E.CONSTANT R20, desc[UR16][R12.64] ;  /* 0x000000100c147981 */ /* 0x000ea4000c1e9900 */
[--C-:B------:R-:W-:Y:S02]  /*0c60*/  IMAD.WIDE.U32 R18, R19, 0x4, R14.reuse ;  /* 0x0000000413127825 */ /* 0x100fe400078e000e */
[----:B------:R-:W3:Y:S02]  /*0c70*/  LDG.E.CONSTANT R17, desc[UR16][R16.64] ;  /* 0x0000001010117981 */ /* 0x000ee4000c1e9900 */
[----:B------:R-:W-:-:S02]  /*0c80*/  IMAD.WIDE.U32 R14, R25, 0x4, R14 ;  /* 0x00000004190e7825 */ /* 0x000fc400078e000e */
[----:B------:R-:W3:Y:S04]  /*0c90*/  LDG.E.CONSTANT R24, desc[UR16][R12.64+0x80] ;  /* 0x000080100c187981 */ /* 0x000ee8000c1e9900 */
[----:B------:R-:W4:Y:S04]  /*0ca0*/  LDG.E.CONSTANT R18, desc[UR16][R18.64] ;  /* 0x0000001012127981 */ /* 0x000f28000c1e9900 */
[----:B------:R-:W4:Y:S04]  /*0cb0*/  LDG.E.CONSTANT R25, desc[UR16][R12.64+0x100] ;  /* 0x000100100c197981 */ /* 0x000f28000c1e9900 */
[----:B------:R-:W5:Y:S04]  /*0cc0*/  LDG.E.CONSTANT R26, desc[UR16][R12.64+0x180] ;  /* 0x000180100c1a7981 */ /* 0x000f68000c1e9900 */
[----:B------:R-:W5:Y:S01]  /*0cd0*/  LDG.E.CONSTANT R15, desc[UR16][R14.64] ;  /* 0x000000100e0f7981 */ /* 0x000f62000c1e9900 */
[----:B------:R-:W-:-:S02]  /*0ce0*/  IADD3 R3, PT, PT, R3, 0x80, RZ ;  /* 0x0000008003037810 */ /* 0x000fc40007ffe0ff */
[C---:B--2---:R-:W-:Y:S01]  /*0cf0*/  FSETP.GT.AND P0, PT, R20.reuse, R23, PT ;  /* 0x000000171400720b */ /* 0x044fe20003f04000 */
[----:B------:R-:W-:Y:S01]  /*0d00*/  FADD R23, R20, -R23 ;  /* 0x8000001714177221 */ /* 0x000fe20000000000 */
[C---:B---3--:R-:W-:Y:S01]  /*0d10*/  FSETP.GT.AND P1, PT, R24.reuse, R17, PT ;  /* 0x000000111800720b */ /* 0x048fe20003f24000 */
[----:B------:R-:W-:Y:S01]  /*0d20*/  FADD R17, R24, -R17 ;  /* 0x8000001118117221 */ /* 0x000fe20000000000 */
[----:B----4-:R-:W-:-:S09]  /*0d30*/  FSETP.GT.AND P2, PT, R25, R18, PT ;  /* 0x000000121900720b */ /* 0x010fd20003f44000 */
[--C-:B------:R-:W-:Y:S01]  /*0d40*/  @P0 FADD R0, R0, R23.reuse ;  /* 0x0000001700000221 */ /* 0x100fe20000000000 */
[----:B------:R-:W-:Y:S01]  /*0d50*/  @!P0 FADD R2, R2, -R23 ;  /* 0x8000001702028221 */ /* 0x000fe20000000000 */
[----:B------:R-:W-:Y:S01]  /*0d60*/  FADD R25, R25, -R18 ;  /* 0x8000001219197221 */ /* 0x000fe20000000000 */
[----:B-----5:R-:W-:Y:S01]  /*0d70*/  FSETP.GT.AND P3, PT, R26, R15, PT ;  /* 0x0000000f1a00720b */ /* 0x020fe20003f64000 */
[--C-:B------:R-:W-:Y:S01]  /*0d80*/  @P1 FADD R0, R0, R17.reuse ;  /* 0x0000001100001221 */ /* 0x100fe20000000000 */
[----:B------:R-:W-:Y:S01]  /*0d90*/  @!P1 FADD R2, R2, -R17 ;  /* 0x8000001102029221 */ /* 0x000fe20000000000 */
[----:B------:R-:W-:Y:S02]  /*0da0*/  FADD R15, R26, -R15 ;  /* 0x8000000f1a0f7221 */ /* 0x000fe40000000000 */
[--C-:B------:R-:W-:Y:S01]  /*0db0*/  @P2 FADD R0, R0, R25.reuse ;  /* 0x0000001900002221 */ /* 0x100fe20000000000 */
[----:B------:R-:W-:-:S07]  /*0dc0*/  @!P2 FADD R2, R2, -R25 ;  /* 0x800000190202a221 */ /* 0x000fce0000000000 */
[--C-:B------:R-:W-:Y:S01]  /*0dd0*/  @P3 FADD R0, R0, R15.reuse ;  /* 0x0000000f00003221 */ /* 0x100fe20000000000 */
[----:B------:R-:W-:-:S07]  /*0de0*/  @!P3 FADD R2, R2, -R15 ;  /* 0x8000000f0202b221 */ /* 0x000fce0000000000 */
.L_x_75:
[----:B------:R-:W-:Y:S05]  /*0df0*/  BSYNC.RECONVERGENT B2 ;  /* 0x0000000000027941 */ /* 0x000fea0003800200 */
.L_x_74:
[----:B------:R-:W-:Y:S05]  /*0e00*/  @!P4 BRA `(.L_x_70) ;  /* 0x000000000088c947 */ /* 0x000fea0003800000 */
[----:B------:R-:W-:Y:S02]  /*0e10*/  ISETP.NE.AND P2, PT, R11, 0x1, PT ;  /* 0x000000010b00780c */ /* 0x000fe40003f45270 */
[----:B------:R-:W-:-:S11]  /*0e20*/  LOP3.LUT P0, RZ, R5, 0x20, RZ, 0xc0, !PT ;  /* 0x0000002005ff7812 */ /* 0x000fd6000780c0ff */
[----:B------:R-:W0:Y:S01]  /*0e30*/  @P2 LDC.64 R16, c[0x0][0x380] ;  /* 0x0000e000ff102b82 */ /* 0x000e220000000a00 */
[C---:B------:R-:W-:Y:S01]  /*0e40*/  @P2 IADD3 R19, PT, PT, R3.reuse, -0x1, RZ ;  /* 0xffffffff03132810 */ /* 0x040fe20007ffe0ff */
[----:B------:R-:W-:-:S06]  /*0e50*/  @P2 VIADD R23, R3, 0x1f ;  /* 0x0000001f03172836 */ /* 0x000fcc0000000000 */
[----:B------:R-:W1:Y:S01]  /*0e60*/  @!P0 LDC.64 R12, c[0x0][0x380] ;  /* 0x0000e000ff0c8b82 */ /* 0x000e620000000a00 */
[----:B0-----:R-:W-:-:S04]  /*0e70*/  @P2 IMAD.WIDE.U32 R18, R19, 0x4, R16 ;  /* 0x0000000413122825 */ /* 0x001fc800078e0010 */
[C-C-:B------:R-:W-:Y:S01]  /*0e80*/  @P2 IMAD.WIDE.U32 R14, R3.reuse, 0x4, R16.reuse ;  /* 0x00000004030e2825 */ /* 0x140fe200078e0010 */
[----:B------:R-:W-:Y:S01]  /*0e90*/  @P2 IADD3 R3, PT, PT, R3, 0x40, RZ ;  /* 0x0000004003032810 */ /* 0x000fe20007ffe0ff */
[----:B------:R-:W2:Y:S02]  /*0ea0*/  @P2 LDG.E.CONSTANT R18, desc[UR16][R18.64] ;  /* 0x0000001012122981 */ /* 0x000ea4000c1e9900 */
[----:B------:R-:W-:Y:S02]  /*0eb0*/  @P2 IMAD.WIDE.U32 R22, R23, 0x4, R16 ;  /* 0x0000000417162825 */ /* 0x000fe400078e0010 */
[----:B------:R-:W2:Y:S01]  /*0ec0*/  @P2 LDG.E.CONSTANT R11, desc[UR16][R14.64] ;  /* 0x000000100e0b2981 */ /* 0x000ea2000c1e9900 */
[C---:B------:R-:W-:Y:S01]  /*0ed0*/  @!P0 IADD3 R5, PT, PT, R3.reuse, -0x1, RZ ;  /* 0xffffffff03058810 */ /* 0x040fe20007ffe0ff */
[--C-:B-1----:R-:W-:Y:S02]  /*0ee0*/  @!P0 IMAD.WIDE.U32 R16, R3, 0x4, R12.reuse ;  /* 0x0000000403108825 */ /* 0x102fe400078e000c */
[----:B------:R-:W3:Y:S02]  /*0ef0*/  @P2 LDG.E.CONSTANT R23, desc[UR16][R22.64] ;  /* 0x0000001016172981 */ /* 0x000ee4000c1e9900 */
[----:B------:R-:W-:-:S02]  /*0f00*/  @!P0 IMAD.WIDE.U32 R12, R5, 0x4, R12 ;  /* 0x00000004050c8825 */ /* 0x000fc400078e000c */
[----:B------:R-:W3:Y:S04]  /*0f10*/  @P2 LDG.E.CONSTANT R20, desc[UR16][R14.64+0x80] ;  /* 0x000080100e142981 */ /* 0x000ee8000c1e9900 */
[----:B------:R-:W4:Y:S04]  /*0f20*/  @!P0 LDG.E.CONSTANT R16, desc[UR16][R16.64] ;  /* 0x0000001010108981 */ /* 0x000f28000c1e9900 */
[----:B------:R-:W4:Y:S01]  /*0f30*/  @!P0 LDG.E.CONSTANT R13, desc[UR16][R12.64] ;  /* 0x000000100c0d8981 */ /* 0x000f22000c1e9900 */
[CC--:B--2---:R-:W-:Y:S02]  /*0f40*/  FSETP.GT.AND P4, PT, R11.reuse, R18.reuse, P2 ;  /* 0x000000120b00720b */ /* 0x0c4fe40001784000 */
[C---:B------:R-:W-:Y:S01]  /*0f50*/  FSETP.GT.OR P5, PT, R11.reuse, R18, !P2 ;  /* 0x000000120b00720b */ /* 0x040fe200057a4400 */
[----:B------:R-:W-:Y:S01]  /*0f60*/  @P2 FADD R11, R11, -R18 ;  /* 0x800000120b0b2221 */ /* 0x000fe20000000000 */
[----:B---3--:R-:W-:-:S02]  /*0f70*/  FSETP.GT.AND P1, PT, R20, R23, P2 ;  /* 0x000000171400720b */ /* 0x008fc40001724000 */
[----:B------:R-:W-:-:S07]  /*0f80*/  FSETP.GT.OR P3, PT, R20, R23, !P2 ;  /* 0x000000171400720b */ /* 0x000fce0005764400 */
[--C-:B------:R-:W-:Y:S02]  /*0f90*/  @P4 FADD R0, R0, R11.reuse ;  /* 0x0000000b00004221 */ /* 0x100fe40000000000 */
[----:B------:R-:W-:Y:S01]  /*0fa0*/  @!P5 FADD R2, R2, -R11 ;  /* 0x8000000b0202d221 */ /* 0x000fe20000000000 */
[CC--:B----4-:R-:W-:Y:S02]  /*0fb0*/  FSETP.GT.AND P4, PT, R16.reuse, R13.reuse, !P0 ;  /* 0x0000000d1000720b */ /* 0x0d0fe40004784000 */
[----:B------:R-:W-:Y:S01]  /*0fc0*/  FSETP.GT.OR P5, PT, R16, R13, P0 ;  /* 0x0000000d1000720b */ /* 0x000fe200007a4400 */
[----:B------:R-:W-:Y:S01]  /*0fd0*/  @P2 FADD R23, R20, -R23 ;  /* 0x8000001714172221 */ /* 0x000fe20000000000 */
[----:B------:R-:W-:-:S03]  /*0fe0*/  @!P0 FADD R13, R16, -R13 ;  /* 0x8000000d100d8221 */ /* 0x000fc60000000000 */
[--C-:B------:R-:W-:Y:S01]  /*0ff0*/  @P1 FADD R0, R0, R23.reuse ;  /* 0x0000001700001221 */ /* 0x100fe20000000000 */
[----:B------:R-:W-:-:S05]  /*1000*/  @!P3 FADD R2, R2, -R23 ;  /* 0x800000170202b221 */ /* 0x000fca0000000000 */
[--C-:B------:R-:W-:Y:S02]  /*1010*/  @P4 FADD R0, R0, R13.reuse ;  /* 0x0000000d00004221 */ /* 0x100fe40000000000 */
[----:B------:R-:W-:-:S07]  /*1020*/  @!P5 FADD R2, R2, -R13 ;  /* 0x8000000d0202d221 */ /* 0x000fce0000000000 */
.L_x_70:
[----:B------:R-:W-:Y:S05]  /*1030*/  BSYNC.RECONVERGENT B1 ;  /* 0x0000000000017941 */ /* 0x000fea0003800200 */
.L_x_69:
[----:B------:R-:W-:Y:S01]  /*1040*/  VOTE.ANY R3, PT, PT ;  /* 0x0000000000037806 */ /* 0x000fe200038e0100 */
[----:B------:R-:W0:Y:S04]  /*1050*/  SHFL.DOWN PT, R5, R0, 0x10, 0x1f ;  /* 0x0a001f0000057f89 */ /* 0x000e2800000e0000 */
[----:B------:R-:W1:Y:S01]  /*1060*/  SHFL.DOWN PT, R11, R2, 0x10, 0x1f ;  /* 0x0a001f00020b7f89 */ /* 0x000e6200000e0000 */
[----:B0-----:R-:W-:Y:S01]  /*1070*/  FADD R12, R5, R0 ;  /* 0x00000000050c7221 */ /* 0x001fe20000000000 */
[----:B-1----:R-:W-:-:S04]  /*1080*/  FADD R16, R11, R2 ;  /* 0x000000020b107221 */ /* 0x002fc80000000000 */
        /* <DEDUP_REMOVED lines=15> */
[----:B-1----:R-:W-:Y:S01]  /*1180*/  FADD R16, R2, R11 ;  /* 0x0000000b02107221 */ /* 0x002fe20000000000 */
[----:B------:R-:W-:Y:S06]  /*1190*/  BRA `(.L_x_76) ;  /* 0x00000008006c7947 */ /* 0x000fec0003800000 */
.L_x_68:
[----:B------:R-:W-:Y:S01]  /*11a0*/  ISETP.GT.AND P0, PT, R4, R11, PT ;  /* 0x0000000b0400720c */ /* 0x000fe20003f04270 */
[----:B------:R-:W-:Y:S01]  /*11b0*/  BSSY.RECONVERGENT B1, `(.L_x_76) ;  /* 0x0000099000017945 */ /* 0x000fe20003800200 */
[----:B------:R-:W-:Y:S02]  /*11c0*/  HFMA2 R16, -RZ, RZ, 0, 0 ;  /* 0x00000000ff107431 */ /* 0x000fe400000001ff */
[----:B------:R-:W-:Y:S01]  /*11d0*/  IMAD.MOV.U32 R18, RZ, RZ, RZ ;  /* 0x000000ffff127224 */ /* 0x000fe200078e00ff */
[----:B------:R-:W-:-:S13]  /*11e0*/  ISETP.NE.OR P0, PT, R6, RZ, !P0 ;  /* 0x000000ff0600720c */ /* 0x000fda0004705670 */
[----:B------:R-:W-:Y:S05]  /*11f0*/  @P0 BRA `(.L_x_77) ;  /* 0x0000000800500947 */ /* 0x000fea0003800000 */
[C---:B------:R-:W-:Y:S01]  /*1200*/  IADD3 R0, PT, PT, R9.reuse, -0x1, RZ ;  /* 0xffffffff09007810 */ /* 0x040fe20007ffe0ff */
[----:B------:R-:W-:Y:S01]  /*1210*/  IMAD.MOV.U32 R16, RZ, RZ, RZ ;  /* 0x000000ffff107224 */ /* 0x000fe200078e00ff */
[----:B------:R-:W-:Y:S02]  /*1220*/  LOP3.LUT R19, R9, 0x7, RZ, 0xc0, !PT ;  /* 0x0000000709137812 */ /* 0x000fe400078ec0ff */
[----:B------:R-:W-:Y:S02]  /*1230*/  ISETP.GE.U32.AND P0, PT, R0, 0x7, PT ;  /* 0x000000070000780c */ /* 0x000fe40003f06070 */
[----:B------:R-:W-:Y:S02]  /*1240*/  MOV R5, UR12 ;  /* 0x0000000c00057c02 */ /* 0x000fe40008000f00 */
[----:B------:R-:W-:-:S09]  /*1250*/  MOV R18, RZ ;  /* 0x000000ff00127202 */ /* 0x000fd20000000f00 */
[----:B------:R-:W-:Y:S05]  /*1260*/  @!P0 BRA `(.L_x_78) ;  /* 0x0000000400108947 */ /* 0x000fea0003800000 */
[----:B------:R-:W-:Y:S01]  /*1270*/  IMAD.U32 R12, RZ, RZ, UR4 ;  /* 0x00000004ff0c7e24 */ /* 0x000fe2000f8e00ff */
[----:B------:R-:W-:Y:S01]  /*1280*/  MOV R13, UR5 ;  /* 0x00000005000d7c02 */ /* 0x000fe20008000f00 */
[----:B-1----:R-:W0:Y:S04]  /*1290*/  LDC.64 R2, c[0x0][0x380] ;  /* 0x0000e000ff027b82 */ /* 0x002e280000000a00 */
[----:B------:R1:W5:Y:S01]  /*12a0*/  LDG.E.CONSTANT R0, desc[UR16][R12.64] ;  /* 0x000000100c007981 */ /* 0x000362000c1e9900 */
[----:B------:R-:W-:Y:S01]  /*12b0*/  LOP3.LUT R11, R9, 0x7ffffff8, RZ, 0xc0, !PT ;  /* 0x7ffffff8090b7812 */ /* 0x000fe200078ec0ff */
[----:B------:R-:W-:Y:S01]  /*12c0*/  IMAD.U32 R5, RZ, RZ, UR13 ;  /* 0x0000000dff057e24 */ /* 0x000fe2000f8e00ff */
[----:B------:R-:W-:Y:S02]  /*12d0*/  MOV R16, RZ ;  /* 0x000000ff00107202 */ /* 0x000fe40000000f00 */
[----:B------:R-:W-:-:S07]  /*12e0*/  IADD3 R11, PT, PT, -R11, RZ, RZ ;  /* 0x000000ff0b0b7210 */ /* 0x000fce0007ffe1ff */
.L_x_79:
[----:B------:R-:W-:-:S05]  /*12f0*/  IADD3 R23, PT, PT, R5, -0x3, RZ ;  /* 0xfffffffd05177810 */ /* 0x000fca0007ffe0ff */
[----:B0-----:R-:W-:-:S05]  /*1300*/  IMAD.WIDE.U32 R22, R23, 0x4, R2 ;  /* 0x0000000417167825 */ /* 0x001fca00078e0002 */
[----:B------:R0:W2:Y:S01]  /*1310*/  LDG.E.CONSTANT R17, desc[UR16][R22.64] ;  /* 0x0000001016117981 */ /* 0x0000a2000c1e9900 */
[C---:B------:R-:W-:Y:S01]  /*1320*/  VIADD R25, R5.reuse, 0xfffffffe ;  /* 0xfffffffe05197836 */ /* 0x040fe20000000000 */
[----:B------:R-:W-:-:S03]  /*1330*/  IADD3 R29, PT, PT, R5, -0x1, RZ ;  /* 0xffffffff051d7810 */ /* 0x000fc60007ffe0ff */
[----:B------:R-:W-:Y:S01]  /*1340*/  IMAD.WIDE.U32 R24, R25, 0x4, R2 ;  /* 0x0000000419187825 */ /* 0x000fe200078e0002 */
[----:B------:R-:W-:-:S03]  /*1350*/  IADD3 R15, PT, PT, R5, 0x1, RZ ;  /* 0x00000001050f7810 */ /* 0x000fc60007ffe0ff */
[--C-:B------:R-:W-:Y:S01]  /*1360*/  IMAD.WIDE.U32 R28, R29, 0x4, R2.reuse ;  /* 0x000000041d1c7825 */ /* 0x100fe200078e0002 */
[----:B------:R3:W4:Y:S03]  /*1370*/  LDG.E.CONSTANT R20, desc[UR16][R24.64] ;  /* 0x0000001018147981 */ /* 0x000726000c1e9900 */
[--C-:B-1----:R-:W-:Y:S02]  /*1380*/  IMAD.WIDE.U32 R12, R5, 0x4, R2.reuse ;  /* 0x00000004050c7825 */ /* 0x102fe400078e0002 */
[----:B------:R1:W4:Y:S02]  /*1390*/  LDG.E.CONSTANT R29, desc[UR16][R28.64] ;  /* 0x000000101c1d7981 */ /* 0x000324000c1e9900 */
[--C-:B------:R-:W-:Y:S02]  /*13a0*/  IMAD.WIDE.U32 R14, R15, 0x4, R2.reuse ;  /* 0x000000040f0e7825 */ /* 0x100fe400078e0002 */
[----:B------:R-:W4:Y:S02]  /*13b0*/  LDG.E.CONSTANT R12, desc[UR16][R12.64] ;  /* 0x000000100c0c7981 */ /* 0x000f24000c1e9900 */
[C---:B------:R-:W-:Y:S01]  /*13c0*/  VIADD R27, R5.reuse, 0x2 ;  /* 0x00000002051b7836 */ /* 0x040fe20000000000 */
[----:B------:R-:W-:Y:S01]  /*13d0*/  IADD3 R31, PT, PT, R5, 0x3, RZ ;  /* 0x00000003051f7810 */ /* 0x000fe20007ffe0ff */
[----:B------:R-:W4:Y:S02]  /*13e0*/  LDG.E.CONSTANT R15, desc[UR16][R14.64] ;  /* 0x000000100e0f7981 */ /* 0x000f24000c1e9900 */
[----:B0-----:R-:W-:Y:S01]  /*13f0*/  IMAD.WIDE.U32 R22, R27, 0x4, R2 ;  /* 0x000000041b167825 */ /* 0x001fe200078e0002 */
[----:B------:R-:W-:-:S03]  /*1400*/  IADD3 R27, PT, PT, R5, 0x4, RZ ;  /* 0x00000004051b7810 */ /* 0x000fc60007ffe0ff */
[--C-:B---3--:R-:W-:Y:S02]  /*1410*/  IMAD.WIDE.U32 R24, R31, 0x4, R2.reuse ;  /* 0x000000041f187825 */ /* 0x108fe400078e0002 */
[----:B------:R-:W3:Y:S02]  /*1420*/  LDG.E.CONSTANT R22, desc[UR16][R22.64] ;  /* 0x0000001016167981 */ /* 0x000ee4000c1e9900 */
[----:B------:R-:W-:Y:S02]  /*1430*/  IMAD.WIDE.U32 R26, R27, 0x4, R2 ;  /* 0x000000041b1a7825 */ /* 0x000fe400078e0002 */
[----:B------:R-:W3:Y:S01]  /*1440*/  LDG.E.CONSTANT R25, desc[UR16][R24.64] ;  /* 0x0000001018197981 */ /* 0x000ee2000c1e9900 */
[C---:B--2--5:R-:W-:Y:S01]  /*1450*/  FSETP.GT.AND P1, PT, R17.reuse, R0, PT ;  /* 0x000000001100720b */ /* 0x064fe20003f24000 */
[----:B-1----:R-:W-:Y:S02]  /*1460*/  FADD R28, R17, -R0 ;  /* 0x80000000111c7221 */ /* 0x002fe40000000000 */
[----:B------:R-:W2:Y:S01]  /*1470*/  LDG.E.CONSTANT R0, desc[UR16][R26.64] ;  /* 0x000000101a007981 */ /* 0x000ea2000c1e9900 */
[----:B----4-:R-:W-:-:S02]  /*1480*/  FSETP.GT.AND P2, PT, R20, R17, PT ;  /* 0x000000111400720b */ /* 0x010fc40003f44000 */
[----:B------:R-:W-:Y:S01]  /*1490*/  FSETP.GT.AND P3, PT, R29, R20, PT ;  /* 0x000000141d00720b */ /* 0x000fe20003f64000 */
[----:B------:R-:W-:-:S06]  /*14a0*/  FADD R17, -R17, R20 ;  /* 0x0000001411117221 */ /* 0x000fcc0000000100 */
[C---:B------:R-:W-:Y:S01]  /*14b0*/  @P1 FADD R18, R28.reuse, R18 ;  /* 0x000000121c121221 */ /* 0x040fe20000000000 */
[----:B------:R-:W-:Y:S01]  /*14c0*/  @!P1 FADD R16, -R28, R16 ;  /* 0x000000101c109221 */ /* 0x000fe20000000100 */
[----:B------:R-:W-:Y:S01]  /*14d0*/  FSETP.GT.AND P0, PT, R12, R29, PT ;  /* 0x0000001d0c00720b */ /* 0x000fe20003f04000 */
[----:B------:R-:W-:Y:S01]  /*14e0*/  FADD R20, -R20, R29 ;  /* 0x0000001d14147221 */ /* 0x000fe20000000100 */
[----:B------:R-:W-:Y:S01]  /*14f0*/  FSETP.GT.AND P1, PT, R15, R12, PT ;  /* 0x0000000c0f00720b */ /* 0x000fe20003f24000 */
[--C-:B------:R-:W-:Y:S01]  /*1500*/  @P2 FADD R18, R18, R17.reuse ;  /* 0x0000001112122221 */ /* 0x100fe20000000000 */
[----:B------:R-:W-:Y:S01]  /*1510*/  @!P2 FADD R16, R16, -R17 ;  /* 0x800000111010a221 */ /* 0x000fe20000000000 */
[----:B------:R-:W-:Y:S02]  /*1520*/  FADD R29, -R29, R12 ;  /* 0x0000000c1d1d7221 */ /* 0x000fe40000000100 */
[--C-:B------:R-:W-:Y:S01]  /*1530*/  @P3 FADD R18, R18, R20.reuse ;  /* 0x0000001412123221 */ /* 0x100fe20000000000 */
[----:B------:R-:W-:Y:S01]  /*1540*/  @!P3 FADD R16, R16, -R20 ;  /* 0x800000141010b221 */ /* 0x000fe20000000000 */
[----:B------:R-:W-:Y:S01]  /*1550*/  FADD R12, -R12, R15 ;  /* 0x0000000f0c0c7221 */ /* 0x000fe20000000100 */
[----:B---3--:R-:W-:-:S03]  /*1560*/  FSETP.GT.AND P2, PT, R22, R15, PT ;  /* 0x0000000f1600720b */ /* 0x008fc60003f44000 */
[--C-:B------:R-:W-:Y:S01]  /*1570*/  @P0 FADD R18, R18, R29.reuse ;  /* 0x0000001d12120221 */ /* 0x100fe20000000000 */
[----:B------:R-:W-:Y:S01]  /*1580*/  @!P0 FADD R16, R16, -R29 ;  /* 0x8000001d10108221 */ /* 0x000fe20000000000 */
[----:B------:R-:W-:Y:S01]  /*1590*/  VIADD R11, R11, 0x8 ;  /* 0x000000080b0b7836 */ /* 0x000fe20000000000 */
[----:B------:R-:W-:Y:S01]  /*15a0*/  FSETP.GT.AND P3, PT, R25, R22, PT ;  /* 0x000000161900720b */ /* 0x000fe20003f64000 */
[--C-:B------:R-:W-:Y:S01]  /*15b0*/  @P1 FADD R18, R18, R12.reuse ;  /* 0x0000000c12121221 */ /* 0x100fe20000000000 */
[----:B------:R-:W-:Y:S02]  /*15c0*/  @!P1 FADD R16, R16, -R12 ;  /* 0x8000000c10109221 */ /* 0x000fe40000000000 */
[----:B------:R-:W-:Y:S01]  /*15d0*/  ISETP.NE.AND P1, PT, R11, RZ, PT ;  /* 0x000000ff0b00720c */ /* 0x000fe20003f25270 */
[----:B------:R-:W-:Y:S01]  /*15e0*/  FADD R15, -R15, R22 ;  /* 0x000000160f0f7221 */ /* 0x000fe20000000100 */
[----:B------:R-:W-:-:S03]  /*15f0*/  FADD R22, -R22, R25 ;  /* 0x0000001916167221 */ /* 0x000fc60000000100 */
[--C-:B------:R-:W-:Y:S01]  /*1600*/  @P2 FADD R18, R18, R15.reuse ;  /* 0x0000000f12122221 */ /* 0x100fe20000000000 */
[----:B------:R-:W-:-:S03]  /*1610*/  @!P2 FADD R16, R16, -R15 ;  /* 0x8000000f1010a221 */ /* 0x000fc60000000000 */
[--C-:B------:R-:W-:Y:S01]  /*1620*/  @P3 FADD R18, R18, R22.reuse ;  /* 0x0000001612123221 */ /* 0x100fe20000000000 */
[----:B------:R-:W-:Y:S01]  /*1630*/  @!P3 FADD R16, R16, -R22 ;  /* 0x800000161010b221 */ /* 0x000fe20000000000 */
[----:B------:R-:W-:Y:S02]  /*1640*/  IADD3 R5, PT, PT, R5, 0x8, RZ ;  /* 0x0000000805057810 */ /* 0x000fe40007ffe0ff */
[----:B--2---:R-:W-:Y:S01]  /*1650*/  FSETP.GT.AND P0, PT, R0, R25, PT ;  /* 0x000000190000720b */ /* 0x004fe20003f04000 */
[----:B------:R-:W-:-:S12]  /*1660*/  FADD R25, -R25, R0 ;  /* 0x0000000019197221 */ /* 0x000fd80000000100 */
[--C-:B------:R-:W-:Y:S01]  /*1670*/  @P0 FADD R18, R18, R25.reuse ;  /* 0x0000001912120221 */ /* 0x100fe20000000000 */
[----:B------:R-:W-:Y:S01]  /*1680*/  @!P0 FADD R16, R16, -R25 ;  /* 0x8000001910108221 */ /* 0x000fe20000000000 */
[----:B------:R-:W-:Y:S06]  /*1690*/  @P1 BRA `(.L_x_79) ;  /* 0xfffffffc00141947 */ /* 0x000fec000383ffff */
[----:B------:R-:W-:-:S07]  /*16a0*/  IADD3 R5, PT, PT, R5, -0x3, RZ ;  /* 0xfffffffd05057810 */ /* 0x000fce0007ffe0ff */
.L_x_78:
[----:B------:R-:W-:-:S13]  /*16b0*/  ISETP.NE.AND P0, PT, R19, RZ, PT ;  /* 0x000000ff1300720c */ /* 0x000fda0003f05270 */
[----:B------:R-:W-:Y:S05]  /*16c0*/  @!P0 BRA `(.L_x_77) ;  /* 0x00000004001c8947 */ /* 0x000fea0003800000 */
[----:B------:R-:W-:Y:S02]  /*16d0*/  ISETP.GE.U32.AND P0, PT, R19, 0x4, PT ;  /* 0x000000041300780c */ /* 0x000fe40003f06070 */
[----:B------:R-:W-:-:S04]  /*16e0*/  LOP3.LUT R0, R9, 0x3, RZ, 0xc0, !PT ;  /* 0x0000000309007812 */ /* 0x000fc800078ec0ff */
[----:B------:R-:W-:-:S07]  /*16f0*/  ISETP.NE.AND P4, PT, R0, RZ, PT ;  /* 0x000000ff0000720c */ /* 0x000fce0003f85270 */
[----:B------:R-:W-:Y:S06]  /*1700*/  @!P0 BRA `(.L_x_80) ;  /* 0x0000000000808947 */ /* 0x000fec0003800000 */
[----:B-1----:R-:W0:Y:S01]  /*1710*/  LDC.64 R2, c[0x0][0x380] ;  /* 0x0000e000ff027b82 */ /* 0x002e220000000a00 */
        /* <DEDUP_REMOVED lines=12> */
[----:B------:R-:W4:Y:S04]  /*17e0*/  LDG.E.CONSTANT R14, desc[UR16][R14.64] ;  /* 0x000000100e0e7981 */ /* 0x000f28000c1e9900 */
[----:B------:R-:W5:Y:S01]  /*17f0*/  LDG.E.CONSTANT R3, desc[UR16][R2.64] ;  /* 0x0000001002037981 */ /* 0x000f62000c1e9900 */
[----:B------:R-:W-:Y:S02]  /*1800*/  IADD3 R5, PT, PT, R5, 0x4, RZ ;  /* 0x0000000405057810 */ /* 0x000fe40007ffe0ff */
[C---:B--2---:R-:W-:Y:S01]  /*1810*/  FSETP.GT.AND P0, PT, R22.reuse, R25, PT ;  /* 0x000000191600720b */ /* 0x044fe20003f04000 */
[C---:B------:R-:W-:Y:S01]  /*1820*/  FADD R25, R22.reuse, -R25 ;  /* 0x8000001916197221 */ /* 0x040fe20000000000 */
[C---:B---3--:R-:W-:Y:S01]  /*1830*/  FSETP.GT.AND P1, PT, R13.reuse, R22, PT ;  /* 0x000000160d00720b */ /* 0x048fe20003f24000 */
[----:B------:R-:W-:Y:S01]  /*1840*/  FADD R11, -R22, R13 ;  /* 0x0000000d160b7221 */ /* 0x000fe20000000100 */
[----:B----4-:R-:W-:Y:S01]  /*1850*/  FSETP.GT.AND P2, PT, R14, R13, PT ;  /* 0x0000000d0e00720b */ /* 0x010fe20003f44000 */
[----:B------:R-:W-:Y:S01]  /*1860*/  FADD R13, -R13, R14 ;  /* 0x0000000e0d0d7221 */ /* 0x000fe20000000100 */
[----:B-----5:R-:W-:-:S07]  /*1870*/  FSETP.GT.AND P3, PT, R3, R14, PT ;  /* 0x0000000e0300720b */ /* 0x020fce0003f64000 */
[--C-:B------:R-:W-:Y:S01]  /*1880*/  @P0 FADD R18, R18, R25.reuse ;  /* 0x0000001912120221 */ /* 0x100fe20000000000 */
[----:B------:R-:W-:Y:S01]  /*1890*/  @!P0 FADD R16, R16, -R25 ;  /* 0x8000001910108221 */ /* 0x000fe20000000000 */
[----:B------:R-:W-:Y:S02]  /*18a0*/  FADD R3, -R14, R3 ;  /* 0x000000030e037221 */ /* 0x000fe40000000100 */
[--C-:B------:R-:W-:Y:S01]  /*18b0*/  @P1 FADD R18, R18, R11.reuse ;  /* 0x0000000b12121221 */ /* 0x100fe20000000000 */
[----:B------:R-:W-:-:S03]  /*18c0*/  @!P1 FADD R16, R16, -R11 ;  /* 0x8000000b10109221 */ /* 0x000fc60000000000 */
[--C-:B------:R-:W-:Y:S01]  /*18d0*/  @P2 FADD R18, R18, R13.reuse ;  /* 0x0000000d12122221 */ /* 0x100fe20000000000 */
[----:B------:R-:W-:-:S03]  /*18e0*/  @!P2 FADD R16, R16, -R13 ;  /* 0x8000000d1010a221 */ /* 0x000fc60000000000 */
[--C-:B------:R-:W-:Y:S01]  /*18f0*/  @P3 FADD R18, R18, R3.reuse ;  /* 0x0000000312123221 */ /* 0x100fe20000000000 */
[----:B------:R-:W-:-:S07]  /*1900*/  @!P3 FADD R16, R16, -R3 ;  /* 0x800000031010b221 */ /* 0x000fce0000000000 */
.L_x_80:
[----:B------:R-:W-:Y:S05]  /*1910*/  @!P4 BRA `(.L_x_77) ;  /* 0x000000000088c947 */ /* 0x000fea0003800000 */
[----:B------:R-:W-:Y:S02]  /*1920*/  ISETP.NE.AND P2, PT, R0, 0x1, PT ;  /* 0x000000010000780c */ /* 0x000fe40003f45270 */
[----:B------:R-:W-:-:S04]  /*1930*/  LOP3.LUT R0, R9, 0x1, RZ, 0xc0, !PT ;  /* 0x0000000109007812 */ /* 0x000fc800078ec0ff */
[----:B------:R-:W-:-:S07]  /*1940*/  ISETP.NE.U32.AND P0, PT, R0, 0x1, PT ;  /* 0x000000010000780c */ /* 0x000fce0003f05070 */
[----:B------:R-:W0:Y:S01]  /*1950*/  @P2 LDC.64 R12, c[0x0][0x380] ;  /* 0x0000e000ff0c2b82 */ /* 0x000e220000000a00 */
[C---:B------:R-:W-:Y:S01]  /*1960*/  @P2 IADD3 R23, PT, PT, R5.reuse, -0x1, RZ ;  /* 0xffffffff05172810 */ /* 0x040fe20007ffe0ff */
[----:B------:R-:W-:-:S06]  /*1970*/  @P2 VIADD R25, R5, 0x1 ;  /* 0x0000000105192836 */ /* 0x000fcc0000000000 */
[----:B-1----:R-:W1:Y:S01]  /*1980*/  @!P0 LDC.64 R2, c[0x0][0x380] ;  /* 0x0000e000ff028b82 */ /* 0x002e620000000a00 */
        /* <DEDUP_REMOVED lines=10> */
[----:B------:R-:W4:Y:S04]  /*1a30*/  @!P0 LDG.E.CONSTANT R12, desc[UR16][R12.64] ;  /* 0x000000100c0c8981 */ /* 0x000f28000c1e9900 */
[----:B------:R-:W4:Y:S01]  /*1a40*/  @!P0 LDG.E.CONSTANT R3, desc[UR16][R2.64] ;  /* 0x0000001002038981 */ /* 0x000f22000c1e9900 */
[CC--:B--2---:R-:W-:Y:S02]  /*1a50*/  FSETP.GT.AND P4, PT, R14.reuse, R23.reuse, P2 ;  /* 0x000000170e00720b */ /* 0x0c4fe40001784000 */
[C---:B------:R-:W-:Y:S01]  /*1a60*/  FSETP.GT.OR P5, PT, R14.reuse, R23, !P2 ;  /* 0x000000170e00720b */ /* 0x040fe200057a4400 */
[C---:B------:R-:W-:Y:S01]  /*1a70*/  @P2 FADD R23, R14.reuse, -R23 ;  /* 0x800000170e172221 */ /* 0x040fe20000000000 */
[CC--:B---3--:R-:W-:Y:S02]  /*1a80*/  FSETP.GT.AND P1, PT, R25.reuse, R14.reuse, P2 ;  /* 0x0000000e1900720b */ /* 0x0c8fe40001724000 */
[----:B------:R-:W-:Y:S01]  /*1a90*/  FSETP.GT.OR P3, PT, R25, R14, !P2 ;  /* 0x0000000e1900720b */ /* 0x000fe20005764400 */
[----:B------:R-:W-:-:S06]  /*1aa0*/  @P2 FADD R25, -R14, R25 ;  /* 0x000000190e192221 */ /* 0x000fcc0000000100 */
[--C-:B------:R-:W-:Y:S01]  /*1ab0*/  @P4 FADD R18, R18, R23.reuse ;  /* 0x0000001712124221 */ /* 0x100fe20000000000 */
[-C--:B----4-:R-:W-:Y:S01]  /*1ac0*/  FSETP.GT.AND P4, PT, R12, R3.reuse, !P0 ;  /* 0x000000030c00720b */ /* 0x090fe20004784000 */
[----:B------:R-:W-:Y:S01]  /*1ad0*/  @!P5 FADD R16, R16, -R23 ;  /* 0x800000171010d221 */ /* 0x000fe20000000000 */
[----:B------:R-:W-:Y:S01]  /*1ae0*/  FSETP.GT.OR P5, PT, R12, R3, P0 ;  /* 0x000000030c00720b */ /* 0x000fe200007a4400 */
[----:B------:R-:W-:Y:S01]  /*1af0*/  @P1 FADD R18, R18, R25 ;  /* 0x0000001912121221 */ /* 0x000fe20000000000 */
[----:B------:R-:W-:Y:S01]  /*1b00*/  @!P0 FADD R3, R12, -R3 ;  /* 0x800000030c038221 */ /* 0x000fe20000000000 */
[----:B------:R-:W-:-:S08]  /*1b10*/  @!P3 FADD R16, R16, -R25 ;  /* 0x800000191010b221 */ /* 0x000fd00000000000 */
[--C-:B------:R-:W-:Y:S02]  /*1b20*/  @P4 FADD R18, R18, R3.reuse ;  /* 0x0000000312124221 */ /* 0x100fe40000000000 */
[----:B------:R-:W-:-:S07]  /*1b30*/  @!P5 FADD R16, R16, -R3 ;  /* 0x800000031010d221 */ /* 0x000fce0000000000 */
.L_x_77:
[----:B------:R-:W-:Y:S05]  /*1b40*/  BSYNC.RECONVERGENT B1 ;  /* 0x0000000000017941 */ /* 0x000fea0003800200 */
.L_x_76:
[----:B------:R-:W-:-:S13]  /*1b50*/  ISETP.NE.AND P0, PT, R21, RZ, PT ;  /* 0x000000ff1500720c */ /* 0x000fda0003f05270 */
[----:B------:R-:W-:Y:S05]  /*1b60*/  @P0 BRA `(.L_x_56) ;  /* 0x0000000c001c0947 */ /* 0x000fea0003800000 */
[----:B------:R-:W-:-:S05]  /*1b70*/  I2FP.F32.U32 R12, R9 ;  /* 0x00000009000c7245 */ /* 0x000fca0000201000 */
[----:B------:R-:W-:-:S05]  /*1b80*/  VIADD R0, R12, 0x1800000 ;  /* 0x018000000c007836 */ /* 0x000fca0000000000 */
[----:B------:R-:W-:-:S04]  /*1b90*/  LOP3.LUT R0, R0, 0x7f800000, RZ, 0xc0, !PT ;  /* 0x7f80000000007812 */ /* 0x000fc800078ec0ff */
[----:B------:R-:W-:-:S13]  /*1ba0*/  ISETP.GT.U32.AND P0, PT, R0, 0x1ffffff, PT ;  /* 0x01ffffff0000780c */ /* 0x000fda0003f04070 */
[----:B------:R-:W-:Y:S05]  /*1bb0*/  @P0 BRA `(.L_x_81) ;  /* 0x00000000000c0947 */ /* 0x000fea0003800000 */
[----:B-1----:R-:W-:-:S07]  /*1bc0*/  MOV R2, 0x1be0 ;  /* 0x00001be000027802 */ /* 0x002fce0000000f00 */
[----:B------:R-:W-:Y:S05]  /*1bd0*/  CALL.REL.NOINC `($__internal_2_$__cuda_sm20_rcp_rn_f32_slowpath) ;  /* 0x0000000c001c7944 */ /* 0x000fea0003c00000 */
[----:B------:R-:W-:Y:S05]  /*1be0*/  BRA `(.L_x_82) ;  /* 0x0000000000107947 */ /* 0x000fea0003800000 */
.L_x_81:
[----:B------:R-:W0:Y:S02]  /*1bf0*/  MUFU.RCP R11, R12 ;  /* 0x0000000c000b7308 */ /* 0x000e240000001000 */
[----:B0-----:R-:W-:-:S04]  /*1c00*/  FFMA R0, R12, R11, -1 ;  /* 0xbf8000000c007423 */ /* 0x001fc8000000000b */
[----:B------:R-:W-:-:S04]  /*1c10*/  FADD.FTZ R0, -R0, -RZ ;  /* 0x800000ff00007221 */ /* 0x000fc80000010100 */
[----:B------:R-:W-:-:S07]  /*1c20*/  FFMA R11, R11, R0, R11 ;  /* 0x000000000b0b7223 */ /* 0x000fce000000000b */
.L_x_82:
[----:B------:R-:W-:Y:S01]  /*1c30*/  I2FP.F32.U32 R12, R10 ;  /* 0x0000000a000c7245 */ /* 0x000fe20000201000 */
[----:B------:R-:W-:Y:S02]  /*1c40*/  UMOV UR6, 0x40000000 ;  /* 0x4000000000067882 */ /* 0x000fe40000000000 */
[----:B------:R-:W-:Y:S02]  /*1c50*/  MOV R14, UR6 ;  /* 0x00000006000e7c02 */ /* 0x000fe40008000f00 */
[----:B-1----:R-:W-:-:S04]  /*1c60*/  FADD R3, R12, 1 ;  /* 0x3f8000000c037421 */ /* 0x002fc80000000000 */
        /* <DEDUP_REMOVED lines=9> */
[----:B------:R-:W-:Y:S01]  /*1d00*/  MOV R3, R5 ;  /* 0x0000000500037202 */ /* 0x000fe20000000f00 */
[----:B------:R-:W-:Y:S01]  /*1d10*/  IMAD.MOV.U32 R2, RZ, RZ, 0x40000000 ;  /* 0x40000000ff027424 */ /* 0x000fe200078e00ff */
[----:B------:R-:W-:-:S07]  /*1d20*/  MOV R5, 0x1d40 ;  /* 0x00001d4000057802 */ /* 0x000fce0000000f00 */
[----:B------:R-:W-:Y:S05]  /*1d30*/  CALL.REL.NOINC `($__internal_3_$__cuda_sm3x_div_rn_noftz_f32_slowpath) ;  /* 0x0000000c00987944 */ /* 0x000fea0003c00000 */
[----:B------:R-:W-:-:S07]  /*1d40*/  MOV R13, R24 ;  /* 0x00000018000d7202 */ /* 0x000fce0000000f00 */
.L_x_83:
[----:B------:R-:W-:-:S13]  /*1d50*/  ISETP.GE.U32.AND P0, PT, R9, UR11, PT ;  /* 0x0000000b09007c0c */ /* 0x000fda000bf06070 */
[----:B------:R-:W-:Y:S05]  /*1d60*/  @P0 BRA `(.L_x_56) ;  /* 0x00000008009c0947 */ /* 0x000fea0003800000 */
[----:B------:R-:W0:Y:S01]  /*1d70*/  LDC.64 R2, c[0x0][0x380] ;  /* 0x0000e000ff027b82 */ /* 0x000e220000000a00 */
[----:B------:R-:W1:Y:S07]  /*1d80*/  LDCU UR6, c[0x0][0x388] ;  /* 0x00007100ff0677ac */ /* 0x000e6e0008000800 */
[----:B------:R-:W2:Y:S01]  /*1d90*/  LDC R0, c[0x0][0x390] ;  /* 0x0000e400ff007b82 */ /* 0x000ea20000000800 */
[----:B0-----:R-:W-:-:S04]  /*1da0*/  LEA R2, P0, R4, R2, 0x2 ;  /* 0x0000000204027211 */ /* 0x001fc800078010ff */
[----:B------:R-:W-:-:S05]  /*1db0*/  LEA.HI.X R3, R4, R3, RZ, 0x2, P0 ;  /* 0x0000000304037211 */ /* 0x000fca00000f14ff */
[----:B------:R0:W5:Y:S01]  /*1dc0*/  LDG.E.CONSTANT R14, desc[UR16][R2.64] ;  /* 0x00000010020e7981 */ /* 0x000162000c1e9900 */
[----:B-1----:R-:W-:Y:S01]  /*1dd0*/  MOV R5, UR6 ;  /* 0x0000000600057c02 */ /* 0x002fe20008000f00 */
[----:B------:R-:W-:Y:S01]  /*1de0*/  FMUL R15, R11, R16 ;  /* 0x000000100b0f7220 */ /* 0x000fe20000400000 */
[----:B------:R-:W-:Y:S01]  /*1df0*/  HFMA2 R25, -RZ, RZ, 0, 0 ;  /* 0x00000000ff197431 */ /* 0x000fe200000001ff */
[----:B------:R-:W-:Y:S01]  /*1e00*/  CS2R R22, SRZ ;  /* 0x0000000000167805 */ /* 0x000fe2000001ff00 */
[----:B------:R-:W-:Y:S01]  /*1e10*/  IMAD.MOV.U32 R17, RZ, RZ, R9 ;  /* 0x000000ffff117224 */ /* 0x000fe200078e0009 */
[----:B------:R-:W-:Y:S01]  /*1e20*/  MOV R20, RZ ;  /* 0x000000ff00147202 */ /* 0x000fe20000000f00 */
[----:B--2---:R-:W-:Y:S02]  /*1e30*/  IMAD R16, R5, UR10, R0 ;  /* 0x0000000a05107c24 */ /* 0x004fe4000f8e0200 */
[----:B------:R-:W-:Y:S01]  /*1e40*/  FMUL R0, R11, R18 ;  /* 0x000000120b007220 */ /* 0x000fe20000400000 */
[----:B0-----:R-:W-:-:S07]  /*1e50*/  CS2R R18, SRZ ;  /* 0x0000000000127805 */ /* 0x001fce000001ff00 */
.L_x_90:
[----:B------:R-:W-:-:S13]  /*1e60*/  ISETP.GT.AND P1, PT, R17, R9, PT ;  /* 0x000000091100720c */ /* 0x000fda0003f24270 */
[----:B01----:R-:W0:Y:S08]  /*1e70*/  @P1 LDC R4, c[0x0][0x390] ;  /* 0x0000e400ff041b82 */ /* 0x003e300000000800 */
[----:B------:R-:W1:Y:S01]  /*1e80*/  @P1 LDC.64 R2, c[0x0][0x380] ;  /* 0x0000e000ff021b82 */ /* 0x000e620000000a00 */
[----:B0-----:R-:W-:-:S04]  /*1e90*/  @P1 IMAD.IADD R5, R17, 0x1, R4 ;  /* 0x0000000111051824 */ /* 0x001fc800078e0204 */
[----:B-1----:R-:W-:-:S06]  /*1ea0*/  @P1 IMAD.WIDE.U32 R2, R5, 0x4, R2 ;  /* 0x0000000405021825 */ /* 0x002fcc00078e0002 */
[----:B------:R-:W2:Y:S01]  /*1eb0*/  @P1 LDG.E.CONSTANT R3, desc[UR16][R2.64] ;  /* 0x0000001002031981 */ /* 0x000ea2000c1e9900 */
[----:B------:R-:W-:Y:S01]  /*1ec0*/  @P1 FADD R5, -R11, 1 ;  /* 0x3f8000000b051421 */ /* 0x000fe20000000100 */
[----:B------:R-:W-:Y:S03]  /*1ed0*/  BSSY.RECONVERGENT B1, `(.L_x_84) ;  /* 0x0000018000017945 */ /* 0x000fe60003800200 */
[-C--:B------:R-:W-:Y:S01]  /*1ee0*/  @P1 FMUL R27, R15, R5.reuse ;  /* 0x000000050f1b1220 */ /* 0x080fe20000400000 */
[----:B------:R-:W-:Y:S01]  /*1ef0*/  @P1 FMUL R5, R0, R5 ;  /* 0x0000000500051220 */ /* 0x000fe20000400000 */
[----:B--2--5:R-:W-:Y:S01]  /*1f00*/  @P1 FADD R4, -R14, R3 ;  /* 0x000000030e041221 */ /* 0x024fe20000000100 */
[----:B------:R-:W-:Y:S02]  /*1f10*/  @P1 FSETP.GT.AND P0, PT, R3, R14, PT ;  /* 0x0000000e0300120b */ /* 0x000fe40003f04000 */
[----:B------:R-:W-:-:S02]  /*1f20*/  @P1 MOV R14, R3 ;  /* 0x00000003000e1202 */ /* 0x000fc40000000f00 */
[----:B------:R-:W-:Y:S02]  /*1f30*/  @P1 FSEL R24, -R4, RZ, !P0 ;  /* 0x000000ff04181208 */ /* 0x000fe40004000100 */
[----:B------:R-:W-:-:S03]  /*1f40*/  @P1 FMNMX R4, RZ, R4, !PT ;  /* 0x00000004ff041209 */ /* 0x000fc60007800000 */
[-C--:B------:R-:W-:Y:S02]  /*1f50*/  @P1 FFMA R15, R24, R11.reuse, R27 ;  /* 0x0000000b180f1223 */ /* 0x080fe4000000001b */
[----:B------:R-:W-:Y:S02]  /*1f60*/  @P1 FFMA R0, R4, R11, R5 ;  /* 0x0000000b04001223 */ /* 0x000fe40000000005 */
[----:B------:R-:W0:Y:S01]  /*1f70*/  MUFU.RCP R24, R15 ;  /* 0x0000000f00187308 */ /* 0x000e220000001000 */
[----:B------:R-:W-:-:S07]  /*1f80*/  FSETP.NEU.AND P2, PT, R15, RZ, PT ;  /* 0x000000ff0f00720b */ /* 0x000fce0003f4d000 */
        /* <DEDUP_REMOVED lines=10> */
[----:B------:R-:W-:Y:S05]  /*2030*/  CALL.REL.NOINC `($__internal_3_$__cuda_sm3x_div_rn_noftz_f32_slowpath) ;  /* 0x0000000800d87944 */ /* 0x000fea0003c00000 */
[----:B------:R-:W-:-:S07]  /*2040*/  IMAD.MOV.U32 R2, RZ, RZ, R24 ;  /* 0x000000ffff027224 */ /* 0x000fce00078e0018 */
.L_x_85:
[----:B------:R-:W-:Y:S05]  /*2050*/  BSYNC.RECONVERGENT B1 ;  /* 0x0000000000017941 */ /* 0x000fea0003800200 */
.L_x_84:
[----:B------:R-:W-:Y:S01]  /*2060*/  FADD R5, R2, 1 ;  /* 0x3f80000002057421 */ /* 0x000fe20000000000 */
[----:B------:R-:W-:Y:S01]  /*2070*/  UMOV UR6, 0x42c80000 ;  /* 0x42c8000000067882 */ /* 0x000fe20000000000 */
[----:B------:R-:W-:Y:S01]  /*2080*/  BSSY.RECONVERGENT B1, `(.L_x_86) ;  /* 0x000000f000017945 */ /* 0x000fe20003800200 */
[----:B------:R-:W-:Y:S01]  /*2090*/  MOV R24, UR6 ;  /* 0x0000000600187c02 */ /* 0x000fe20008000f00 */
        /* <DEDUP_REMOVED lines=11> */
[----:B------:R-:W-:Y:S05]  /*2150*/  CALL.REL.NOINC `($__internal_3_$__cuda_sm3x_div_rn_noftz_f32_slowpath) ;  /* 0x0000000800907944 */ /* 0x000fea0003c00000 */
[----:B------:R-:W-:-:S07]  /*2160*/  IMAD.MOV.U32 R2, RZ, RZ, R24 ;  /* 0x000000ffff027224 */ /* 0x000fce00078e0018 */
.L_x_87:
[----:B------:R-:W-:Y:S05]  /*2170*/  BSYNC.RECONVERGENT B1 ;  /* 0x0000000000017941 */ /* 0x000fea0003800200 */
.L_x_86:
[----:B------:R-:W-:Y:S01]  /*2180*/  ISETP.GE.AND P0, PT, R23, R10, PT ;  /* 0x0000000a1700720c */ /* 0x000fe20003f06270 */
[----:B------:R-:W-:-:S04]  /*2190*/  FADD R2, -R2, 100 ;  /* 0x42c8000002027421 */ /* 0x000fc80000000100 */
[----:B------:R-:W-:-:S04]  /*21a0*/  FADD R2, R2, -50 ;  /* 0xc248000002027421 */ /* 0x000fc80000000000 */
[----:B------:R-:W-:-:S05]  /*21b0*/  FMUL R2, R2, 0.10000000149011611938 ;  /* 0x3dcccccd02027820 */ /* 0x000fca0000400000 */
[----:B------:R-:W-:Y:S01]  /*21c0*/  FSEL R29, R2, 4.9009904861450195312, P2 ;  /* 0x409cd4ea021d7808 */ /* 0x000fe20001000000 */
[----:B------:R-:W-:Y:S06]  /*21d0*/  @P0 BRA `(.L_x_88) ;  /* 0x0000000000b80947 */ /* 0x000fec0003800000 */
[----:B------:R-:W0:Y:S01]  /*21e0*/  S2UR UR7, SR_CgaCtaId ;  /* 0x00000000000779c3 */ /* 0x000e220000008800 */
[----:B------:R-:W-:Y:S01]  /*21f0*/  UMOV UR6, 0x400 ;  /* 0x0000040000067882 */ /* 0x000fe20000000000 */
[----:B------:R-:W-:Y:S01]  /*2200*/  IADD3 R23, PT, PT, R23, 0x1, RZ ;  /* 0x0000000117177810 */ /* 0x000fe20007ffe0ff */
[----:B------:R-:W-:-:S03]  /*2210*/  FADD R3, R29, -R22 ;  /* 0x800000161d037221 */ /* 0x000fc60000000000 */
[----:B------:R-:W-:Y:S01]  /*2220*/  I2FP.F32.S32 R2, R23 ;  /* 0x0000001700027245 */ /* 0x000fe20000201400 */
[----:B------:R-:W-:Y:S01]  /*2230*/  FADD R5, R3, R20 ;  /* 0x0000001403057221 */ /* 0x000fe20000000000 */
[----:B------:R-:W-:-:S03]  /*2240*/  ISETP.NE.AND P1, PT, R23, R10, PT ;  /* 0x0000000a1700720c */ /* 0x000fc60003f25270 */
[----:B------:R-:W-:Y:S01]  /*2250*/  FFMA R25, R29, R2, -R25 ;  /* 0x000000021d197223 */ /* 0x000fe20000000819 */
[----:B------:R-:W-:Y:S01]  /*2260*/  FADD R22, R5, -R20 ;  /* 0x8000001405167221 */ /* 0x000fe20000000000 */
[----:B------:R-:W-:Y:S02]  /*2270*/  MOV R20, R5 ;  /* 0x0000000500147202 */ /* 0x000fe40000000f00 */
[----:B------:R-:W-:Y:S01]  /*2280*/  FADD R24, R25, R18 ;  /* 0x0000001219187221 */ /* 0x000fe20000000000 */
[----:B------:R-:W-:-:S03]  /*2290*/  FADD R22, -R3, R22 ;  /* 0x0000001603167221 */ /* 0x000fc60000000100 */
[----:B------:R-:W-:Y:S01]  /*22a0*/  FADD R2, R24, -R18 ;  /* 0x8000001218027221 */ /* 0x000fe20000000000 */
[----:B------:R-:W-:-:S03]  /*22b0*/  IMAD.MOV.U32 R18, RZ, RZ, R24 ;  /* 0x000000ffff127224 */ /* 0x000fc600078e0018 */
[----:B------:R-:W-:Y:S01]  /*22c0*/  FADD R25, -R25, R2 ;  /* 0x0000000219197221 */ /* 0x000fe20000000100 */
[----:B0-----:R-:W-:-:S06]  /*22d0*/  ULEA UR6, UR7, UR6, 0x18 ;  /* 0x0000000607067291 */ /* 0x001fcc000f8ec0ff */
[C---:B------:R-:W-:Y:S02]  /*22e0*/  LEA R4, R19.reuse, UR6, 0x2 ;  /* 0x0000000613047c11 */ /* 0x040fe4000f8e10ff */
[----:B------:R-:W-:-:S03]  /*22f0*/  IADD3 R19, PT, PT, R19, 0x1, RZ ;  /* 0x0000000113137810 */ /* 0x000fc60007ffe0ff */
[----:B------:R0:W-:Y:S01]  /*2300*/  STS [R4], R29 ;  /* 0x0000001d04007388 */ /* 0x0001e20000000800 */
[----:B------:R-:W-:-:S04]  /*2310*/  ISETP.NE.AND P0, PT, R19, R10, PT ;  /* 0x0000000a1300720c */ /* 0x000fc80003f05270 */
[----:B------:R-:W-:Y:S01]  /*2320*/  SEL R19, R19, RZ, P0 ;  /* 0x000000ff13137207 */ /* 0x000fe20000000000 */
[----:B------:R-:W-:Y:S08]  /*2330*/  @P1 BRA `(.L_x_89) ;  /* 0x00000004001c1947 */ /* 0x000ff00003800000 */
[----:B------:R-:W-:Y:S01]  /*2340*/  FMUL R3, R24, R13 ;  /* 0x0000000d18037220 */ /* 0x000fe20000400000 */
[----:B------:R-:W-:Y:S01]  /*2350*/  HFMA2 R26, -RZ, RZ, 1.125, -9232 ;  /* 0x3c80f082ff1a7431 */ /* 0x000fe200000001ff */
[----:B0-----:R-:W0:Y:S01]  /*2360*/  LDC.64 R4, c[0x0][0x3a8] ;  /* 0x0000ea00ff047b82 */ /* 0x001e220000000a00 */
[----:B------:R-:W-:Y:S01]  /*2370*/  MOV R24, 0x40000000 ;  /* 0x4000000000187802 */ /* 0x000fe20000000f00 */
[C---:B------:R-:W-:Y:S01]  /*2380*/  FMUL R2, |R3|.reuse, 2.8853900432586669922 ;  /* 0x4038aa3b03027820 */ /* 0x040fe20000400200 */
[C---:B------:R-:W-:Y:S01]  /*2390*/  FMUL R27, R3.reuse, R3 ;  /* 0x00000003031b7220 */ /* 0x040fe20000400000 */
[C---:B------:R-:W-:Y:S02]  /*23a0*/  FSETP.GE.AND P1, PT, |R3|.reuse, 0.60000002384185791016, PT ;  /* 0x3f19999a0300780b */ /* 0x040fe40003f26200 */
[----:B------:R-:W-:Y:S02]  /*23b0*/  FSETP.GE.AND P0, PT, |R3|, 9.010913848876953125, PT ;  /* 0x41102cb40300780b */ /* 0x000fe40003f06200 */
[----:B------:R-:W1:Y:S01]  /*23c0*/  MUFU.EX2 R2, R2 ;  /* 0x0000000200027308 */ /* 0x000e620000000800 */
[----:B------:R-:W-:-:S04]  /*23d0*/  FFMA R26, R27, R26, -0.052303962409496307373 ;  /* 0xbd563cae1b1a7423 */ /* 0x000fc8000000001a */
[----:B------:R-:W-:Y:S01]  /*23e0*/  FFMA R26, R27, R26, 0.1331529766321182251 ;  /* 0x3e0859411b1a7423 */ /* 0x000fe2000000001a */
[----:B-1----:R-:W-:-:S03]  /*23f0*/  FADD R23, R2, 1 ;  /* 0x3f80000002177421 */ /* 0x002fc60000000000 */
[----:B------:R-:W-:-:S04]  /*2400*/  FFMA R2, R27, R26, -0.33332768082618713379 ;  /* 0xbeaaa9ed1b027423 */ /* 0x000fc8000000001a */
[----:B------:R-:W-:Y:S01]  /*2410*/  FFMA R2, R27, R2, RZ ;  /* 0x000000021b027223 */ /* 0x000fe200000000ff */
[----:B------:R-:W1:Y:S02]  /*2420*/  MUFU.RCP R23, R23 ;  /* 0x0000001700177308 */ /* 0x000e640000001000 */
[----:B-1----:R-:W-:Y:S01]  /*2430*/  FFMA R24, R23, -R24, 1 ;  /* 0x3f80000017187423 */ /* 0x002fe20000000818 */
[----:B------:R-:W-:-:S04]  /*2440*/  IADD3 R23, PT, PT, R16, R17, RZ ;  /* 0x0000001110177210 */ /* 0x000fc80007ffe0ff */
[----:B------:R-:W-:Y:S01]  /*2450*/  FSEL R24, R24, 1, !P0 ;  /* 0x3f80000018187808 */ /* 0x000fe20004000000 */
[----:B0-----:R-:W-:-:S03]  /*2460*/  IMAD.WIDE R4, R23, 0x4, R4 ;  /* 0x0000000417047825 */ /* 0x001fc600078e0204 */
[--C-:B------:R-:W-:Y:S01]  /*2470*/  LOP3.LUT R27, R24, 0x80000000, R3.reuse, 0xb8, !PT ;  /* 0x80000000181b7812 */ /* 0x100fe200078eb803 */
[----:B------:R-:W-:Y:S01]  /*2480*/  @!P1 FFMA R27, R3, R2, R3 ;  /* 0x00000002031b9223 */ /* 0x000fe20000000003 */
[----:B------:R-:W-:-:S04]  /*2490*/  IMAD.MOV.U32 R23, RZ, RZ, R10 ;  /* 0x000000ffff177224 */ /* 0x000fc800078e000a */
[----:B------:R1:W-:Y:S01]  /*24a0*/  STG.E desc[UR16][R4.64], R27 ;  /* 0x0000001b04007986 */ /* 0x0003e2000c101910 */
[----:B------:R-:W-:Y:S05]  /*24b0*/  BRA `(.L_x_89) ;  /* 0x0000000000bc7947 */ /* 0x000fea0003800000 */
.L_x_88:
[----:B------:R-:W-:Y:S01]  /*24c0*/  FADD R25, -R20, -R25 ;  /* 0x8000001914197221 */ /* 0x000fe20000000100 */
[----:B------:R-:W0:Y:S01]  /*24d0*/  S2UR UR7, SR_CgaCtaId ;  /* 0x00000000000779c3 */ /* 0x000e220000008800 */
[----:B------:R-:W-:Y:S01]  /*24e0*/  HFMA2 R27, -RZ, RZ, 2, 0 ;  /* 0x40000000ff1b7431 */ /* 0x000fe200000001ff */
[----:B------:R-:W-:Y:S01]  /*24f0*/  UMOV UR6, 0x400 ;  /* 0x0000040000067882 */ /* 0x000fe20000000000 */
[----:B------:R-:W-:-:S04]  /*2500*/  FADD R5, R25, R18 ;  /* 0x0000001219057221 */ /* 0x000fc80000000000 */
[----:B------:R-:W-:-:S04]  /*2510*/  FADD R18, R5, -R18 ;  /* 0x8000001205127221 */ /* 0x000fc80000000000 */
[----:B------:R-:W-:-:S04]  /*2520*/  FADD R25, -R25, R18 ;  /* 0x0000001219197221 */ /* 0x000fc80000000100 */
[----:B------:R-:W-:Y:S01]  /*2530*/  FFMA R4, R12, R29, -R25 ;  /* 0x0000001d0c047223 */ /* 0x000fe20000000819 */
[----:B------:R-:W-:-:S03]  /*2540*/  FADD R25, R29, -R22 ;  /* 0x800000161d197221 */ /* 0x000fc60000000000 */
[----:B------:R-:W-:-:S04]  /*2550*/  FADD R18, R5, R4 ;  /* 0x0000000405127221 */ /* 0x000fc80000000000 */
[----:B------:R-:W-:Y:S01]  /*2560*/  FMUL R3, R18, R13 ;  /* 0x0000000d12037220 */ /* 0x000fe20000400000 */
[----:B0-----:R-:W-:-:S03]  /*2570*/  ULEA UR6, UR7, UR6, 0x18 ;  /* 0x0000000607067291 */ /* 0x001fc6000f8ec0ff */
[C---:B------:R-:W-:Y:S01]  /*2580*/  FMUL R2, |R3|.reuse, 2.8853900432586669922 ;  /* 0x4038aa3b03027820 */ /* 0x040fe20000400200 */
[C---:B------:R-:W-:Y:S02]  /*2590*/  FSETP.GE.AND P1, PT, |R3|.reuse, 0.60000002384185791016, PT ;  /* 0x3f19999a0300780b */ /* 0x040fe40003f26200 */
[----:B------:R-:W-:Y:S02]  /*25a0*/  FSETP.GE.AND P0, PT, |R3|, 9.010913848876953125, PT ;  /* 0x41102cb40300780b */ /* 0x000fe40003f06200 */
[C---:B------:R-:W-:Y:S01]  /*25b0*/  LEA R28, R19.reuse, UR6, 0x2 ;  /* 0x00000006131c7c11 */ /* 0x040fe2000f8e10ff */
[----:B------:R-:W0:Y:S01]  /*25c0*/  MUFU.EX2 R2, R2 ;  /* 0x0000000200027308 */ /* 0x000e220000000800 */
[----:B------:R-:W-:-:S03]  /*25d0*/  VIADD R19, R19, 0x1 ;  /* 0x0000000113137836 */ /* 0x000fc60000000000 */
[----:B------:R-:W1:Y:S04]  /*25e0*/  LDS R24, [R28] ;  /* 0x000000001c187984 */ /* 0x000e680000000800 */
[----:B------:R2:W-:Y:S01]  /*25f0*/  STS [R28], R29 ;  /* 0x0000001d1c007388 */ /* 0x0005e20000000800 */
[----:B0-----:R-:W-:Y:S01]  /*2600*/  FADD R26, R2, 1 ;  /* 0x3f800000021a7421 */ /* 0x001fe20000000000 */
[----:B------:R-:W-:Y:S02]  /*2610*/  MOV R2, 0x3c80f082 ;  /* 0x3c80f08200027802 */ /* 0x000fe40000000f00 */
[----:B--2---:R-:W-:-:S03]  /*2620*/  IADD3 R29, PT, PT, R16, R17, RZ ;  /* 0x00000011101d7210 */ /* 0x004fc60007ffe0ff */
[----:B------:R-:W0:Y:S02]  /*2630*/  MUFU.RCP R26, R26 ;  /* 0x0000001a001a7308 */ /* 0x000e240000001000 */
[----:B0-----:R-:W-:Y:S01]  /*2640*/  FFMA R22, R26, -R27, 1 ;  /* 0x3f8000001a167423 */ /* 0x001fe2000000081b */
[----:B------:R-:W-:-:S04]  /*2650*/  FMUL R27, R3, R3 ;  /* 0x00000003031b7220 */ /* 0x000fc80000400000 */
[----:B------:R-:W-:Y:S01]  /*2660*/  FFMA R2, R27, R2, -0.052303962409496307373 ;  /* 0xbd563cae1b027423 */ /* 0x000fe20000000002 */
[----:B------:R-:W-:Y:S02]  /*2670*/  FSEL R22, R22, 1, !P0 ;  /* 0x3f80000016167808 */ /* 0x000fe40004000000 */
[----:B------:R-:W-:Y:S01]  /*2680*/  ISETP.NE.AND P0, PT, R19, R10, PT ;  /* 0x0000000a1300720c */ /* 0x000fe20003f05270 */
[----:B------:R-:W-:-:S03]  /*2690*/  FFMA R2, R27, R2, 0.1331529766321182251 ;  /* 0x3e0859411b027423 */ /* 0x000fc60000000002 */
[----:B------:R-:W-:Y:S01]  /*26a0*/  SEL R19, R19, RZ, P0 ;  /* 0x000000ff13137207 */ /* 0x000fe20000000000 */
[----:B------:R-:W-:-:S04]  /*26b0*/  FFMA R2, R27, R2, -0.33332768082618713379 ;  /* 0xbeaaa9ed1b027423 */ /* 0x000fc80000000002 */
[----:B------:R-:W-:Y:S01]  /*26c0*/  FFMA R2, R27, R2, RZ ;  /* 0x000000021b027223 */ /* 0x000fe200000000ff */
[----:B------:R-:W-:-:S03]  /*26d0*/  LOP3.LUT R27, R22, 0x80000000, R3, 0xb8, !PT ;  /* 0x80000000161b7812 */ /* 0x000fc600078eb803 */
[----:B------:R-:W-:Y:S02]  /*26e0*/  @!P1 FFMA R27, R3, R2, R3 ;  /* 0x00000002031b9223 */ /* 0x000fe40000000003 */
[----:B------:R-:W0:Y:S02]  /*26f0*/  LDC.64 R2, c[0x0][0x3a8] ;  /* 0x0000ea00ff027b82 */ /* 0x000e240000000a00 */
[----:B0-----:R-:W-:-:S04]  /*2700*/  IMAD.WIDE R2, R29, 0x4, R2 ;  /* 0x000000041d027825 */ /* 0x001fc800078e0202 */
[--C-:B------:R-:W-:Y:S01]  /*2710*/  FADD R29, R25, R20.reuse ;  /* 0x00000014191d7221 */ /* 0x100fe20000000000 */
[----:B------:R0:W-:Y:S03]  /*2720*/  STG.E desc[UR16][R2.64], R27 ;  /* 0x0000001b02007986 */ /* 0x0001e6000c101910 */
[----:B------:R-:W-:-:S04]  /*2730*/  FADD R20, R29, -R20 ;  /* 0x800000141d147221 */ /* 0x000fc80000000000 */
[----:B------:R-:W-:-:S04]  /*2740*/  FADD R25, -R25, R20 ;  /* 0x0000001419197221 */ /* 0x000fc80000000100 */
[----:B-1----:R-:W-:Y:S01]  /*2750*/  FADD R24, -R25, -R24 ;  /* 0x8000001819187221 */ /* 0x002fe20000000100 */
[----:B------:R-:W-:-:S03]  /*2760*/  FADD R25, -R5, R18 ;  /* 0x0000001205197221 */ /* 0x000fc60000000100 */
[----:B------:R-:W-:Y:S01]  /*2770*/  FADD R20, R29, R24 ;  /* 0x000000181d147221 */ /* 0x000fe20000000000 */
[----:B------:R-:W-:-:S03]  /*2780*/  FADD R25, -R4, R25 ;  /* 0x0000001904197221 */ /* 0x000fc60000000100 */
[----:B------:R-:W-:-:S04]  /*2790*/  FADD R5, -R29, R20 ;  /* 0x000000141d057221 */ /* 0x000fc80000000100 */
[----:B0-----:R-:W-:-:S07]  /*27a0*/  FADD R22, -R24, R5 ;  /* 0x0000000518167221 */ /* 0x001fce0000000100 */
.L_x_89:
[----:B------:R-:W-:-:S04]  /*27b0*/  IADD3 R17, PT, PT, R17, 0x1, RZ ;  /* 0x0000000111117810 */ /* 0x000fc80007ffe0ff */
[----:B------:R-:W-:-:S13]  /*27c0*/  ISETP.GE.AND P0, PT, R17, UR11, PT ;  /* 0x0000000b11007c0c */ /* 0x000fda000bf06270 */
[----:B------:R-:W-:Y:S05]  /*27d0*/  @!P0 BRA `(.L_x_90) ;  /* 0xfffffff400a08947 */ /* 0x000fea000383ffff */
.L_x_56:
[----:B------:R-:W-:Y:S05]  /*27e0*/  BSYNC.RECONVERGENT B0 ;  /* 0x0000000000007941 */ /* 0x000fea0003800200 */
.L_x_54:
[----:B------:R-:W2:Y:S01]  /*27f0*/  LDCU UR6, c[0x0][0x370] ;  /* 0x00006e00ff0677ac */ /* 0x000ea20008000800 */
[----:B------:R-:W3:Y:S01]  /*2800*/  LDCU UR7, c[0x0][0x38c] ;  /* 0x00007180ff0777ac */ /* 0x000ee20008000800 */
[----:B--2---:R-:W-:-:S04]  /*2810*/  UIADD3 UR10, UPT, UPT, UR6, UR10, URZ ;  /* 0x0000000a060a7290 */ /* 0x004fc8000fffe0ff */
[----:B---3--:R-:W-:-:S09]  /*2820*/  UISETP.GE.AND UP1, UPT, UR10, UR7, UPT ;  /* 0x000000070a00728c */ /* 0x008fd2000bf26270 */
[----:B------:R-:W-:Y:S05]  /*2830*/  BRA.U !UP1, `(.L_x_91) ;  /* 0xffffffd909407547 */ /* 0x000fea000b83ffff */
[----:B------:R-:W-:Y:S05]  /*2840*/  EXIT ;  /* 0x000000000000794d */ /* 0x000fea0003800000 */
        .weak           $__internal_2_$__cuda_sm20_rcp_rn_f32_slowpath
        .type           $__internal_2_$__cuda_sm20_rcp_rn_f32_slowpath,@function
        .size           $__internal_2_$__cuda_sm20_rcp_rn_f32_slowpath,($__internal_3_$__cuda_sm3x_div_rn_noftz_f32_slowpath - $__internal_2_$__cuda_sm20_rcp_rn_f32_slowpath)
$__internal_2_$__cuda_sm20_rcp_rn_f32_slowpath:
[----:B------:R-:W-:-:S04]  /*2850*/  SHF.L.U32 R0, R12, 0x1, RZ ;  /* 0x000000010c007819 */ /* 0x000fc800000006ff */
[----:B------:R-:W-:Y:S02]  /*2860*/  SHF.R.U32.HI R13, RZ, 0x18, R0 ;  /* 0x00000018ff0d7819 */ /* 0x000fe40000011600 */
[----:B------:R-:W-:Y:S02]  /*2870*/  MOV R0, R12 ;  /* 0x0000000c00007202 */ /* 0x000fe40000000f00 */
[----:B------:R-:W-:-:S13]  /*2880*/  ISETP.NE.U32.AND P0, PT, R13, RZ, PT ;  /* 0x000000ff0d00720c */ /* 0x000fda0003f05070 */
[----:B------:R-:W-:Y:S05]  /*2890*/  @P0 BRA `(.L_x_92) ;  /* 0x00000000002c0947 */ /* 0x000fea0003800000 */
[----:B------:R-:W-:-:S05]  /*28a0*/  IMAD.SHL.U32 R3, R0, 0x2, RZ ;  /* 0x0000000200037824 */ /* 0x000fca00078e00ff */
[----:B------:R-:W-:-:S13]  /*28b0*/  ISETP.NE.AND P0, PT, R3, RZ, PT ;  /* 0x000000ff0300720c */ /* 0x000fda0003f05270 */
[----:B------:R2:W3:Y:S01]  /*28c0*/  @!P0 MUFU.RCP R3, R0 ;  /* 0x0000000000038308 */ /* 0x0004e20000001000 */
[----:B------:R-:W-:Y:S05]  /*28d0*/  @!P0 BRA `(.L_x_93) ;  /* 0x0000000000a48947 */ /* 0x000fea0003800000 */
[----:B------:R-:W-:-:S04]  /*28e0*/  FFMA R5, R0, 1.84467440737095516160e+19, RZ ;  /* 0x5f80000000057823 */ /* 0x000fc800000000ff */
[----:B--2---:R-:W3:Y:S02]  /*28f0*/  MUFU.RCP R0, R5 ;  /* 0x0000000500007308 */ /* 0x004ee40000001000 */
[----:B---3--:R-:W-:-:S04]  /*2900*/  FFMA R3, R5, R0, -1 ;  /* 0xbf80000005037423 */ /* 0x008fc80000000000 */
[----:B------:R-:W-:-:S04]  /*2910*/  FADD.FTZ R3, -R3, -RZ ;  /* 0x800000ff03037221 */ /* 0x000fc80000010100 */
[----:B------:R-:W-:-:S04]  /*2920*/  FFMA R0, R0, R3, R0 ;  /* 0x0000000300007223 */ /* 0x000fc80000000000 */
[----:B------:R-:W-:Y:S01]  /*2930*/  FFMA R3, R0, 1.84467440737095516160e+19, RZ ;  /* 0x5f80000000037823 */ /* 0x000fe200000000ff */
[----:B------:R-:W-:Y:S06]  /*2940*/  BRA `(.L_x_93) ;  /* 0x0000000000887947 */ /* 0x000fec0003800000 */
.L_x_92:
[----:B------:R-:W-:-:S04]  /*2950*/  IADD3 R15, PT, PT, R13, -0xfd, RZ ;  /* 0xffffff030d0f7810 */ /* 0x000fc80007ffe0ff */
[----:B------:R-:W-:-:S13]  /*2960*/  ISETP.GT.U32.AND P0, PT, R15, 0x1, PT ;  /* 0x000000010f00780c */ /* 0x000fda0003f04070 */
[----:B------:R-:W-:Y:S05]  /*2970*/  @P0 BRA `(.L_x_94) ;  /* 0x0000000000780947 */ /* 0x000fea0003800000 */
[----:B------:R-:W-:Y:S01]  /*2980*/  LOP3.LUT R3, R0, 0x7fffff, RZ, 0xc0, !PT ;  /* 0x007fffff00037812 */ /* 0x000fe200078ec0ff */
[----:B------:R-:W-:-:S03]  /*2990*/  HFMA2 R14, -RZ, RZ, 0, 1.78813934326171875e-07 ;  /* 0x00000003ff0e7431 */ /* 0x000fc600000001ff */
[----:B------:R-:W-:-:S04]  /*29a0*/  LOP3.LUT R3, R3, 0x3f800000, RZ, 0xfc, !PT ;  /* 0x3f80000003037812 */ /* 0x000fc800078efcff */
[----:B------:R-:W0:Y:S01]  /*29b0*/  MUFU.RCP R12, R3 ;  /* 0x00000003000c7308 */ /* 0x000e220000001000 */
[----:B------:R-:W-:Y:S01]  /*29c0*/  SHF.L.U32 R14, R14, R15, RZ ;  /* 0x0000000f0e0e7219 */ /* 0x000fe200000006ff */
        /* <DEDUP_REMOVED lines=8> */
[----:B------:R-:W-:Y:S02]  /*2a50*/  LOP3.LUT R14, R14, R5, RZ, 0xc0, !PT ;  /* 0x000000050e0e7212 */ /* 0x000fe400078ec0ff */
[----:B------:R-:W-:-:S02]  /*2a60*/  IADD3 R12, PT, PT, -R11, RZ, RZ ;  /* 0x000000ff0b0c7210 */ /* 0x000fc40007ffe1ff */
[-C--:B------:R-:W-:Y:S02]  /*2a70*/  SHF.R.U32.HI R14, RZ, R15.reuse, R14 ;  /* 0x0000000fff0e7219 */ /* 0x080fe4000001160e */
[----:B------:R-:W-:Y:S02]  /*2a80*/  LOP3.LUT P1, RZ, R12, R15, R5, 0xf8, !PT ;  /* 0x0000000f0cff7212 */ /* 0x000fe4000782f805 */
[C---:B------:R-:W-:Y:S02]  /*2a90*/  LOP3.LUT P0, RZ, R14.reuse, 0x1, RZ, 0xc0, !PT ;  /* 0x000000010eff7812 */ /* 0x040fe4000780c0ff */
[----:B------:R-:W-:Y:S02]  /*2aa0*/  LOP3.LUT P2, RZ, R14, 0x2, RZ, 0xc0, !PT ;  /* 0x000000020eff7812 */ /* 0x000fe4000784c0ff */
[----:B------:R-:W-:Y:S02]  /*2ab0*/  IADD3 R12, PT, PT, R13, -0xfc, RZ ;  /* 0xffffff040d0c7810 */ /* 0x000fe40007ffe0ff */
[----:B------:R-:W-:-:S02]  /*2ac0*/  PLOP3.LUT P0, PT, P0, P1, P2, 0xe0, 0x0 ;  /* 0x000000000000781c */ /* 0x000fc40000703c20 */
[----:B------:R-:W-:Y:S02]  /*2ad0*/  LOP3.LUT P1, RZ, R0, 0x7fffff, RZ, 0xc0, !PT ;  /* 0x007fffff00ff7812 */ /* 0x000fe4000782c0ff */
[----:B------:R-:W-:-:S05]  /*2ae0*/  SEL R3, RZ, 0x1, !P0 ;  /* 0x00000001ff037807 */ /* 0x000fca0004000000 */
[----:B------:R-:W-:-:S05]  /*2af0*/  IMAD.MOV R3, RZ, RZ, -R3 ;  /* 0x000000ffff037224 */ /* 0x000fca00078e0a03 */
[----:B------:R-:W-:Y:S02]  /*2b00*/  ISETP.GE.AND P0, PT, R3, RZ, PT ;  /* 0x000000ff0300720c */ /* 0x000fe40003f06270 */
[----:B------:R-:W-:-:S11]  /*2b10*/  SHF.R.U32.HI R3, RZ, R12, R5 ;  /* 0x0000000cff037219 */ /* 0x000fd60000011605 */
[----:B------:R-:W-:-:S04]  /*2b20*/  @!P0 IADD3 R3, PT, PT, R3, 0x1, RZ ;  /* 0x0000000103038810 */ /* 0x000fc80007ffe0ff */
[----:B------:R-:W-:-:S04]  /*2b30*/  @!P1 SHF.L.U32 R3, R3, 0x1, RZ ;  /* 0x0000000103039819 */ /* 0x000fc800000006ff */
[----:B------:R-:W-:Y:S01]  /*2b40*/  LOP3.LUT R3, R3, 0x80000000, R0, 0xf8, !PT ;  /* 0x8000000003037812 */ /* 0x000fe200078ef800 */
[----:B------:R-:W-:Y:S06]  /*2b50*/  BRA `(.L_x_93) ;  /* 0x0000000000047947 */ /* 0x000fec0003800000 */
.L_x_94:
[----:B------:R0:W1:Y:S02]  /*2b60*/  MUFU.RCP R3, R0 ;  /* 0x0000000000037308 */ /* 0x0000640000001000 */
.L_x_93:
[----:B-1-3--:R-:W-:Y:S01]  /*2b70*/  IMAD.MOV.U32 R11, RZ, RZ, R3 ;  /* 0x000000ffff0b7224 */ /* 0x00afe200078e0003 */
[----:B------:R-:W-:-:S04]  /*2b80*/  MOV R3, 0x0 ;  /* 0x0000000000037802 */ /* 0x000fc80000000f00 */
[----:B0-2---:R-:W-:Y:S05]  /*2b90*/  RET.REL.NODEC R2 `(ift_rsi_batch_f32) ;  /* 0xffffffd402187950 */ /* 0x005fea0003c3ffff */
        .weak           $__internal_3_$__cuda_sm3x_div_rn_noftz_f32_slowpath
        .type           $__internal_3_$__cuda_sm3x_div_rn_noftz_f32_slowpath,@function
        .size           $__internal_3_$__cuda_sm3x_div_rn_noftz_f32_slowpath,(.L_x_110 - $__internal_3_$__cuda_sm3x_div_rn_noftz_f32_slowpath)
$__internal_3_$__cuda_sm3x_div_rn_noftz_f32_slowpath:
[----:B------:R-:W-:Y:S01]  /*2ba0*/  SHF.R.U32.HI R26, RZ, 0x17, R3 ;  /* 0x00000017ff1a7819 */ /* 0x000fe20000011603 */
[----:B------:R-:W-:Y:S01]  /*2bb0*/  BSSY.RECONVERGENT B2, `(.L_x_95) ;  /* 0x0000062000027945 */ /* 0x000fe20003800200 */
[----:B------:R-:W-:Y:S02]  /*2bc0*/  SHF.R.U32.HI R24, RZ, 0x17, R2 ;  /* 0x00000017ff187819 */ /* 0x000fe40000011602 */
[----:B------:R-:W-:Y:S02]  /*2bd0*/  LOP3.LUT R26, R26, 0xff, RZ, 0xc0, !PT ;  /* 0x000000ff1a1a7812 */ /* 0x000fe400078ec0ff */
[----:B------:R-:W-:Y:S02]  /*2be0*/  LOP3.LUT R27, R24, 0xff, RZ, 0xc0, !PT ;  /* 0x000000ff181b7812 */ /* 0x000fe400078ec0ff */
[----:B------:R-:W-:Y:S02]  /*2bf0*/  IADD3 R29, PT, PT, R26, -0x1, RZ ;  /* 0xffffffff1a1d7810 */ /* 0x000fe40007ffe0ff */
[----:B------:R-:W-:-:S02]  /*2c00*/  IADD3 R28, PT, PT, R27, -0x1, RZ ;  /* 0xffffffff1b1c7810 */ /* 0x000fc40007ffe0ff */
[----:B------:R-:W-:-:S04]  /*2c10*/  ISETP.GT.U32.AND P0, PT, R29, 0xfd, PT ;  /* 0x000000fd1d00780c */ /* 0x000fc80003f04070 */
[----:B------:R-:W-:-:S13]  /*2c20*/  ISETP.GT.U32.OR P0, PT, R28, 0xfd, P0 ;  /* 0x000000fd1c00780c */ /* 0x000fda0000704470 */
[----:B------:R-:W-:Y:S01]  /*2c30*/  @!P0 IMAD.MOV.U32 R24, RZ, RZ, RZ ;  /* 0x000000ffff188224 */ /* 0x000fe200078e00ff */
        /* <DEDUP_REMOVED lines=20> */
[----:B------:R-:W-:Y:S01]  /*2d80*/  @!P0 FFMA R2, R2, 1.84467440737095516160e+19, RZ ;  /* 0x5f80000002028823 */ /* 0x000fe200000000ff */
[----:B------:R-:W-:Y:S01]  /*2d90*/  @!P0 MOV R24, 0xffffffc0 ;  /* 0xffffffc000188802 */ /* 0x000fe20000000f00 */
[----:B------:R-:W-:-:S03]  /*2da0*/  @!P1 FFMA R3, R3, 1.84467440737095516160e+19, RZ ;  /* 0x5f80000003039823 */ /* 0x000fc600000000ff */
[----:B------:R-:W-:-:S07]  /*2db0*/  @!P1 IADD3 R24, PT, PT, R24, 0x40, RZ ;  /* 0x0000004018189810 */ /* 0x000fce0007ffe0ff */
.L_x_96:
[----:B------:R-:W-:Y:S01]  /*2dc0*/  LEA R28, R26, 0xc0800000, 0x17 ;  /* 0xc08000001a1c7811 */ /* 0x000fe200078eb8ff */
[----:B------:R-:W-:Y:S04]  /*2dd0*/  BSSY.RECONVERGENT B3, `(.L_x_101) ;  /* 0x0000036000037945 */ /* 0x000fe80003800200 */
[----:B------:R-:W-:Y:S01]  /*2de0*/  IMAD.IADD R28, R3, 0x1, -R28 ;  /* 0x00000001031c7824 */ /* 0x000fe200078e0a1c */
[----:B------:R-:W-:-:S03]  /*2df0*/  IADD3 R3, PT, PT, R27, -0x7f, RZ ;  /* 0xffffff811b037810 */ /* 0x000fc60007ffe0ff */
[----:B------:R-:W0:Y:S01]  /*2e00*/  MUFU.RCP R30, R28 ;  /* 0x0000001c001e7308 */ /* 0x000e220000001000 */
[----:B------:R-:W-:Y:S01]  /*2e10*/  FADD.FTZ R27, -R28, -RZ ;  /* 0x800000ff1c1b7221 */ /* 0x000fe20000010100 */
[C---:B------:R-:W-:Y:S01]  /*2e20*/  IMAD R2, R3.reuse, -0x800000, R2 ;  /* 0xff80000003027824 */ /* 0x040fe200078e0202 */
[----:B------:R-:W-:-:S04]  /*2e30*/  IADD3 R29, PT, PT, R3, 0x7f, -R26 ;  /* 0x0000007f031d7810 */ /* 0x000fc80007ffe81a */
[----:B------:R-:W-:Y:S01]  /*2e40*/  IADD3 R31, PT, PT, R29, R24, RZ ;  /* 0x000000181d1f7210 */ /* 0x000fe20007ffe0ff */
[----:B0-----:R-:W-:-:S04]  /*2e50*/  FFMA R3, R30, R27, 1 ;  /* 0x3f8000001e037423 */ /* 0x001fc8000000001b */
[----:B------:R-:W-:-:S04]  /*2e60*/  FFMA R3, R30, R3, R30 ;  /* 0x000000031e037223 */ /* 0x000fc8000000001e */
[----:B------:R-:W-:-:S04]  /*2e70*/  FFMA R24, R2, R3, RZ ;  /* 0x0000000302187223 */ /* 0x000fc800000000ff */
[----:B------:R-:W-:-:S04]  /*2e80*/  FFMA R26, R27, R24, R2 ;  /* 0x000000181b1a7223 */ /* 0x000fc80000000002 */
[----:B------:R-:W-:-:S04]  /*2e90*/  FFMA R26, R3, R26, R24 ;  /* 0x0000001a031a7223 */ /* 0x000fc80000000018 */
[----:B------:R-:W-:-:S04]  /*2ea0*/  FFMA R29, R27, R26, R2 ;  /* 0x0000001a1b1d7223 */ /* 0x000fc80000000002 */
[----:B------:R-:W-:-:S05]  /*2eb0*/  FFMA R2, R3, R29, R26 ;  /* 0x0000001d03027223 */ /* 0x000fca000000001a */
[----:B------:R-:W-:-:S04]  /*2ec0*/  SHF.R.U32.HI R24, RZ, 0x17, R2 ;  /* 0x00000017ff187819 */ /* 0x000fc80000011602 */
[----:B------:R-:W-:-:S04]  /*2ed0*/  LOP3.LUT R24, R24, 0xff, RZ, 0xc0, !PT ;  /* 0x000000ff18187812 */ /* 0x000fc800078ec0ff */
[----:B------:R-:W-:-:S05]  /*2ee0*/  IADD3 R28, PT, PT, R24, R31, RZ ;  /* 0x0000001f181c7210 */ /* 0x000fca0007ffe0ff */
[----:B------:R-:W-:-:S05]  /*2ef0*/  VIADD R24, R28, 0xffffffff ;  /* 0xffffffff1c187836 */ /* 0x000fca0000000000 */
        /* <DEDUP_REMOVED lines=9> */
[CCC-:B------:R-:W-:Y:S01]  /*2f90*/  FFMA.RP R24, R3.reuse, R29.reuse, R26.reuse ;  /* 0x0000001d03187223 */ /* 0x1c0fe2000000801a */
[CCC-:B------:R-:W-:Y:S01]  /*2fa0*/  FFMA.RM R27, R3.reuse, R29.reuse, R26.reuse ;  /* 0x0000001d031b7223 */ /* 0x1c0fe2000000401a */
[----:B------:R-:W-:Y:S01]  /*2fb0*/  FFMA.RZ R3, R3, R29, R26 ;  /* 0x0000001d03037223 */ /* 0x000fe2000000c01a */
[C---:B------:R-:W-:Y:S02]  /*2fc0*/  ISETP.NE.AND P3, PT, R28.reuse, RZ, PT ;  /* 0x000000ff1c00720c */ /* 0x040fe40003f65270 */
[----:B------:R-:W-:Y:S02]  /*2fd0*/  ISETP.NE.AND P1, PT, R28, RZ, PT ;  /* 0x000000ff1c00720c */ /* 0x000fe40003f25270 */
[----:B------:R-:W-:Y:S02]  /*2fe0*/  LOP3.LUT R3, R3, 0x7fffff, RZ, 0xc0, !PT ;  /* 0x007fffff03037812 */ /* 0x000fe400078ec0ff */
[----:B------:R-:W-:Y:S02]  /*2ff0*/  FSETP.NEU.FTZ.AND P0, PT, R24, R27, PT ;  /* 0x0000001b1800720b */ /* 0x000fe40003f1d000 */
[----:B------:R-:W-:-:S02]  /*3000*/  IADD3 R24, PT, PT, R28, 0x20, RZ ;  /* 0x000000201c187810 */ /* 0x000fc40007ffe0ff */
[----:B------:R-:W-:Y:S02]  /*3010*/  LOP3.LUT R3, R3, 0x800000, RZ, 0xfc, !PT ;  /* 0x0080000003037812 */ /* 0x000fe400078efcff */
[----:B------:R-:W-:Y:S02]  /*3020*/  IADD3 R26, PT, PT, -R28, RZ, RZ ;  /* 0x000000ff1c1a7210 */ /* 0x000fe40007ffe1ff */
[----:B------:R-:W-:Y:S02]  /*3030*/  SHF.L.U32 R24, R3, R24, RZ ;  /* 0x0000001803187219 */ /* 0x000fe400000006ff */
[----:B------:R-:W-:Y:S02]  /*3040*/  SEL R26, R26, RZ, P3 ;  /* 0x000000ff1a1a7207 */ /* 0x000fe40001800000 */
[----:B------:R-:W-:Y:S02]  /*3050*/  ISETP.NE.AND P1, PT, R24, RZ, P1 ;  /* 0x000000ff1800720c */ /* 0x000fe40000f25270 */
[----:B------:R-:W-:-:S02]  /*3060*/  SHF.R.U32.HI R26, RZ, R26, R3 ;  /* 0x0000001aff1a7219 */ /* 0x000fc40000011603 */
[----:B------:R-:W-:Y:S02]  /*3070*/  PLOP3.LUT P0, PT, P0, P1, PT, 0xf8, 0x8f ;  /* 0x00000000008f781c */ /* 0x000fe40000703f70 */
[----:B------:R-:W-:Y:S02]  /*3080*/  SHF.R.U32.HI R24, RZ, 0x1, R26 ;  /* 0x00000001ff187819 */ /* 0x000fe4000001161a */
[----:B------:R-:W-:-:S04]  /*3090*/  SEL R3, RZ, 0x1, !P0 ;  /* 0x00000001ff037807 */ /* 0x000fc80004000000 */
[----:B------:R-:W-:-:S04]  /*30a0*/  LOP3.LUT R3, R3, 0x1, R24, 0xf8, !PT ;  /* 0x0000000103037812 */ /* 0x000fc800078ef818 */
[----:B------:R-:W-:-:S04]  /*30b0*/  LOP3.LUT R3, R3, R26, RZ, 0xc0, !PT ;  /* 0x0000001a03037212 */ /* 0x000fc800078ec0ff */
[----:B------:R-:W-:-:S04]  /*30c0*/  IADD3 R3, PT, PT, R24, R3, RZ ;  /* 0x0000000318037210 */ /* 0x000fc80007ffe0ff */
[----:B------:R-:W-:Y:S01]  /*30d0*/  LOP3.LUT R2, R3, R2, RZ, 0xfc, !PT ;  /* 0x0000000203027212 */ /* 0x000fe200078efcff */
[----:B------:R-:W-:Y:S06]  /*30e0*/  BRA `(.L_x_104) ;  /* 0x0000000000107947 */ /* 0x000fec0003800000 */
.L_x_103:
[----:B------:R-:W-:-:S04]  /*30f0*/  LOP3.LUT R2, R2, 0x80000000, RZ, 0xc0, !PT ;  /* 0x8000000002027812 */ /* 0x000fc800078ec0ff */
[----:B------:R-:W-:Y:S01]  /*3100*/  LOP3.LUT R2, R2, 0x7f800000, RZ, 0xfc, !PT ;  /* 0x7f80000002027812 */ /* 0x000fe200078efcff */
[----:B------:R-:W-:Y:S06]  /*3110*/  BRA `(.L_x_104) ;  /* 0x0000000000047947 */ /* 0x000fec0003800000 */
.L_x_102:
[----:B------:R-:W-:-:S07]  /*3120*/  IMAD R2, R31, 0x800000, R2 ;  /* 0x008000001f027824 */ /* 0x000fce00078e0202 */
.L_x_104:
[----:B------:R-:W-:Y:S05]  /*3130*/  BSYNC.RECONVERGENT B3 ;  /* 0x0000000000037941 */ /* 0x000fea0003800200 */
.L_x_101:
[----:B------:R-:W-:Y:S05]  /*3140*/  BRA `(.L_x_105) ;  /* 0x0000000000207947 */ /* 0x000fea0003800000 */
.L_x_100:
[----:B------:R-:W-:-:S04]  /*3150*/  LOP3.LUT R2, R3, 0x80000000, R2, 0x48, !PT ;  /* 0x8000000003027812 */ /* 0x000fc800078e4802 */
[----:B------:R-:W-:Y:S01]  /*3160*/  LOP3.LUT R2, R2, 0x7f800000, RZ, 0xfc, !PT ;  /* 0x7f80000002027812 */ /* 0x000fe200078efcff */
[----:B------:R-:W-:Y:S06]  /*3170*/  BRA `(.L_x_105) ;  /* 0x0000000000147947 */ /* 0x000fec0003800000 */
.L_x_99:
[----:B------:R-:W-:Y:S01]  /*3180*/  LOP3.LUT R2, R3, 0x80000000, R2, 0x48, !PT ;  /* 0x8000000003027812 */ /* 0x000fe200078e4802 */
[----:B------:R-:W-:Y:S06]  /*3190*/  BRA `(.L_x_105) ;  /* 0x00000000000c7947 */ /* 0x000fec0003800000 */
.L_x_98:
[----:B------:R-:W0:Y:S01]  /*31a0*/  MUFU.RSQ R2, -QNAN ;  /* 0xffc0000000027908 */ /* 0x000e220000001400 */
[----:B------:R-:W-:Y:S05]  /*31b0*/  BRA `(.L_x_105) ;  /* 0x0000000000047947 */ /* 0x000fea0003800000 */
.L_x_97:
[----:B------:R-:W-:-:S07]  /*31c0*/  FADD.FTZ R2, R2, R3 ;  /* 0x0000000302027221 */ /* 0x000fce0000010000 */
.L_x_105:
[----:B------:R-:W-:Y:S05]  /*31d0*/  BSYNC.RECONVERGENT B2 ;  /* 0x0000000000027941 */ /* 0x000fea0003800200 */
.L_x_95:
[----:B------:R-:W-:Y:S01]  /*31e0*/  HFMA2 R3, -RZ, RZ, 0, 0 ;  /* 0x00000000ff037431 */ /* 0x000fe200000001ff */
[----:B0-----:R-:W-:Y:S02]  /*31f0*/  MOV R24, R2 ;  /* 0x0000000200187202 */ /* 0x001fe40000000f00 */
[----:B------:R-:W-:-:S04]  /*3200*/  MOV R2, R5 ;  /* 0x0000000500027202 */ /* 0x000fc80000000f00 */
[----:B------:R-:W-:Y:S05]  /*3210*/  RET.REL.NODEC R2 `(ift_rsi_batch_f32) ;  /* 0xffffffcc02787950 */ /* 0x000fea0003c3ffff */
.L_x_106:
        /* <DEDUP_REMOVED lines=14> */
.L_x_110:


//--------------------- .nv.shared.ift_rsi_many_series_one_param_f32 --------------------------
	.section	.nv.shared.ift_rsi_many_series_one_param_f32,"aw",@nobits
	.sectionflags	@""
	.align	16
	.zero		1024


//--------------------- .nv.shared.reserved.0     --------------------------
	.section	.nv.shared.reserved.0,"aw",@nobits
	.weak		__nv_reservedSMEM_offset_0_alias
	.size		__nv_reservedSMEM_offset_0_alias, 0, 64
	.other		__nv_reservedSMEM_offset_0_alias,@"STO_CUDA_RESERVED_SHARED STV_DEFAULT"
__nv_reservedSMEM_offset_0_alias:
	.zero		0
	.zero		64


//--------------------- .nv.shared.ift_rsi_batch_f32 --------------------------
	.section	.nv.shared.ift_rsi_batch_f32,"aw",@nobits
	.sectionflags	@""
	.align	16
	.zero		1024


//--------------------- .nv.constant0.ift_rsi_many_series_one_param_f32 --------------------------
	.section	.nv.constant0.ift_rsi_many_series_one_param_f32,"a",@progbits
	.sectionflags	@""
	.align	4
.nv.constant0.ift_rsi_many_series_one_param_f32:
	.zero		936


//--------------------- .nv.constant0.ift_rsi_batch_f32 --------------------------
	.section	.nv.constant0.ift_rsi_batch_f32,"a",@progbits
	.sectionflags	@""
	.align	4
.nv.constant0.ift_rsi_batch_f32:
	.zero		944


//--------------------- SYMBOLS --------------------------

	.type		.nv.reservedSmem.offset0,@object
	.size		.nv.reservedSmem.offset0,0x4
	.type		.nv.reservedSmem.cap,@object
	.size		.nv.reservedSmem.cap,0x4
